// auto-generated by cutlass_sweep.gemm — config: {"arch": "sm_90", "cluster_m": 1, "cluster_n": 1, "dtype": "bf16", "dtype_b": "bf16", "layout": "nt", "stages": 7, "tile_k": 64, "tile_m": 256, "tile_n": 64}
#include "cutlass/cutlass.h"
#include "cutlass/gemm/collective/collective_builder.hpp"
#include "cutlass/gemm/device/gemm_universal_adapter.h"
#include "cutlass/gemm/kernel/gemm_universal.hpp"
#include "cutlass/epilogue/collective/collective_builder.hpp"

using ElemA = cutlass::bfloat16_t;
using ElemB = cutlass::bfloat16_t;
using ElemCD = cutlass::bfloat16_t;
using Acc  = float;
using TileShape    = cute::Shape<cute::_256, cute::_64, cute::_64>;
using ClusterShape = cute::Shape<cute::_1, cute::_1, cute::_1>;

using CollectiveEpilogue = typename cutlass::epilogue::collective::CollectiveBuilder<
    cutlass::arch::Sm90, cutlass::arch::OpClassTensorOp,
    TileShape, ClusterShape,
    cutlass::epilogue::collective::EpilogueTileAuto,
    Acc, Acc,
    ElemCD, cutlass::layout::RowMajor, 128 / cutlass::sizeof_bits<ElemCD>::value,
    ElemCD, cutlass::layout::RowMajor, 128 / cutlass::sizeof_bits<ElemCD>::value,
    cutlass::epilogue::collective::EpilogueScheduleAuto
  >::CollectiveOp;

using CollectiveMainloop = typename cutlass::gemm::collective::CollectiveBuilder<
    cutlass::arch::Sm90, cutlass::arch::OpClassTensorOp,
    ElemA, cutlass::layout::RowMajor, 128 / cutlass::sizeof_bits<ElemA>::value,
    ElemB, cutlass::layout::ColumnMajor, 128 / cutlass::sizeof_bits<ElemB>::value,
    Acc,
    TileShape, ClusterShape,
    cutlass::gemm::collective::StageCount<7>,
    cutlass::gemm::collective::KernelScheduleAuto
  >::CollectiveOp;

using GemmKernel = cutlass::gemm::kernel::GemmUniversal<
    cute::Shape<int,int,int,int>,
    CollectiveMainloop,
    CollectiveEpilogue
>;
using Gemm = cutlass::gemm::device::GemmUniversalAdapter<GemmKernel>;

// Force the device kernel symbol into the cubin without needing a host main.
auto* _anchor = &cutlass::device_kernel<GemmKernel>;


// ===== COMPILED SASS (sm_90a) =====

	.target	sm_90a

	.elftype	@"ET_EXEC"


//--------------------- .note.nv.tkinfo           --------------------------
	.section	.note.nv.tkinfo,"",@"SHT_NOTE"
	.sectionflags	@"SHF_NOTE_NV_TKINFO"
	.tkinfo
        /*0018*/ 	.word	0x00000002
        /*0030*/ 	.string	""
        /*0030*/ 	.string	"ptxas"
        /*0030*/ 	.string	"Cuda compilation tools, release 13.0, V13.0.88"
        /*0030*/ 	.string	"Build cuda_13.0.r13.0/compiler.36424714_0"
        /*0030*/ 	.string	"-arch sm_90a -m 64 "



//--------------------- .note.nv.cuinfo           --------------------------
	.section	.note.nv.cuinfo,"",@"SHT_NOTE"
	.sectionflags	@"SHF_NOTE_NV_CUINFO"
        /*0018*/ 	.short	0x0002
        /*001a*/ 	.short	0x005a
        /*001c*/ 	.short	0x0082
	.zero		2


//--------------------- .nv.info                  --------------------------
	.section	.nv.info,"",@"SHT_CUDA_INFO"
	.align	4


	//----- nvinfo : EIATTR_REGCOUNT
	.align		4
        /*0000*/ 	.byte	0x04, 0x2f
        /*0002*/ 	.short	(.L_15 - .L_14)
	.align		4
.L_14:
        /*0004*/ 	.word	index@(_ZN7cutlass13device_kernelINS_4gemm6kernel13GemmUniversalIN4cute5tupleIJiiiiEEENS1_10collective13CollectiveMmaINS1_34MainloopSm90TmaGmmaWarpSpecializedILi7ENS5_IJNS4_1CILi1EEESB_SB_EEENS1_35KernelTmaWarpSpecializedCooperativeEEENS5_IJNSA_ILi256EEENSA_ILi64EEESG_EEENS_10bfloat16_tENS5_IJlSB_lEEESI_SJ_NS4_8TiledMMAINS4_8MMA_AtomIJNS4_4SM904GMMA27MMA_64x64x16_F32BF16BF16_SSILNSN_5MajorE0ELSP_0ELNSN_7ScaleInE1ELSQ_1EEEEEENS4_6LayoutINS5_IJNSA_ILi2EEESB_SB_EEENS5_IJSB_NSA_ILi0EEESW_EEEEENS5_IJNS4_10UnderscoreESZ_SZ_EEEEENS4_13SM90_TMA_LOADENS4_14ComposedLayoutINS4_7SwizzleILi3ELi4ELi3EEENS4_18smem_ptr_flag_bitsILi16EEENST_INS5_IJNSA_ILi8EEESG_EEENS5_IJSG_SB_EEEEEEEvNS4_8identityES12_S1C_vS1D_EENS_8epilogue10collective6detail29Sm90TmaWarpSpecializedAdapterINS1G_15DefaultEpilogueISI_SJ_SJ_NS1F_6thread17LinearCombinationISI_Li1EffLNS1K_9ScaleType4KindE0ELNS_15FloatRoundStyleE2ESI_EENS1_15EpilogueDefaultEEEEEvvEEEEvNT_6ParamsE)
        /*0008*/ 	.word	0x000000a8


	//----- nvinfo : EIATTR_FRAME_SIZE
	.align		4
.L_15:
        /*000c*/ 	.byte	0x04, 0x11
        /*000e*/ 	.short	(.L_17 - .L_16)
	.align		4
.L_16:
        /*0010*/ 	.word	index@(_ZN7cutlass13device_kernelINS_4gemm6kernel13GemmUniversalIN4cute5tupleIJiiiiEEENS1_10collective13CollectiveMmaINS1_34MainloopSm90TmaGmmaWarpSpecializedILi7ENS5_IJNS4_1CILi1EEESB_SB_EEENS1_35KernelTmaWarpSpecializedCooperativeEEENS5_IJNSA_ILi256EEENSA_ILi64EEESG_EEENS_10bfloat16_tENS5_IJlSB_lEEESI_SJ_NS4_8TiledMMAINS4_8MMA_AtomIJNS4_4SM904GMMA27MMA_64x64x16_F32BF16BF16_SSILNSN_5MajorE0ELSP_0ELNSN_7ScaleInE1ELSQ_1EEEEEENS4_6LayoutINS5_IJNSA_ILi2EEESB_SB_EEENS5_IJSB_NSA_ILi0EEESW_EEEEENS5_IJNS4_10UnderscoreESZ_SZ_EEEEENS4_13SM90_TMA_LOADENS4_14ComposedLayoutINS4_7SwizzleILi3ELi4ELi3EEENS4_18smem_ptr_flag_bitsILi16EEENST_INS5_IJNSA_ILi8EEESG_EEENS5_IJSG_SB_EEEEEEEvNS4_8identityES12_S1C_vS1D_EENS_8epilogue10collective6detail29Sm90TmaWarpSpecializedAdapterINS1G_15DefaultEpilogueISI_SJ_SJ_NS1F_6thread17LinearCombinationISI_Li1EffLNS1K_9ScaleType4KindE0ELNS_15FloatRoundStyleE2ESI_EENS1_15EpilogueDefaultEEEEEvvEEEEvNT_6ParamsE)
        /*0014*/ 	.word	0x00000000


	//----- nvinfo : EIATTR_MIN_STACK_SIZE
	.align		4
.L_17:
        /*0018*/ 	.byte	0x04, 0x12
        /*001a*/ 	.short	(.L_19 - .L_18)
	.align		4
.L_18:
        /*001c*/ 	.word	index@(_ZN7cutlass13device_kernelINS_4gemm6kernel13GemmUniversalIN4cute5tupleIJiiiiEEENS1_10collective13CollectiveMmaINS1_34MainloopSm90TmaGmmaWarpSpecializedILi7ENS5_IJNS4_1CILi1EEESB_SB_EEENS1_35KernelTmaWarpSpecializedCooperativeEEENS5_IJNSA_ILi256EEENSA_ILi64EEESG_EEENS_10bfloat16_tENS5_IJlSB_lEEESI_SJ_NS4_8TiledMMAINS4_8MMA_AtomIJNS4_4SM904GMMA27MMA_64x64x16_F32BF16BF16_SSILNSN_5MajorE0ELSP_0ELNSN_7ScaleInE1ELSQ_1EEEEEENS4_6LayoutINS5_IJNSA_ILi2EEESB_SB_EEENS5_IJSB_NSA_ILi0EEESW_EEEEENS5_IJNS4_10UnderscoreESZ_SZ_EEEEENS4_13SM90_TMA_LOADENS4_14ComposedLayoutINS4_7SwizzleILi3ELi4ELi3EEENS4_18smem_ptr_flag_bitsILi16EEENST_INS5_IJNSA_ILi8EEESG_EEENS5_IJSG_SB_EEEEEEEvNS4_8identityES12_S1C_vS1D_EENS_8epilogue10collective6detail29Sm90TmaWarpSpecializedAdapterINS1G_15DefaultEpilogueISI_SJ_SJ_NS1F_6thread17LinearCombinationISI_Li1EffLNS1K_9ScaleType4KindE0ELNS_15FloatRoundStyleE2ESI_EENS1_15EpilogueDefaultEEEEEvvEEEEvNT_6ParamsE)
        /*0020*/ 	.word	0x00000000
.L_19:


//--------------------- .nv.compat                --------------------------
	.section	.nv.compat,"",@"SHT_CUDA_COMPAT_INFO"
	.align	4
        /*0000*/ 	.byte	0x02, 0x09, 0x01, 0x00, 0x02, 0x02, 0x04, 0x00, 0x02, 0x05, 0x05, 0x00, 0x03, 0x07, 0x01, 0x01
        /*0010*/ 	.byte	0x02, 0x03, 0x01, 0x00, 0x02, 0x06, 0x01, 0x00, 0x04, 0x0b, 0x08, 0x00, 0x00, 0x00, 0x00, 0x00
        /*0020*/ 	.byte	0x00, 0x00, 0x00, 0x00


//--------------------- .nv.info._ZN7cutlass13device_kernelINS_4gemm6kernel13GemmUniversalIN4cute5tupleIJiiiiEEENS1_10collective13CollectiveMmaINS1_34MainloopSm90TmaGmmaWarpSpecializedILi7ENS5_IJNS4_1CILi1EEESB_SB_EEENS1_35KernelTmaWarpSpecializedCooperativeEEENS5_IJNSA_ILi256EEENSA_ILi64EEESG_EEENS_10bfloat16_tENS5_IJlSB_lEEESI_SJ_NS4_8TiledMMAINS4_8MMA_AtomIJNS4_4SM904GMMA27MMA_64x64x16_F32BF16BF16_SSILNSN_5MajorE0ELSP_0ELNSN_7ScaleInE1ELSQ_1EEEEEENS4_6LayoutINS5_IJNSA_ILi2EEESB_SB_EEENS5_IJSB_NSA_ILi0EEESW_EEEEENS5_IJNS4_10UnderscoreESZ_SZ_EEEEENS4_13SM90_TMA_LOADENS4_14ComposedLayoutINS4_7SwizzleILi3ELi4ELi3EEENS4_18smem_ptr_flag_bitsILi16EEENST_INS5_IJNSA_ILi8EEESG_EEENS5_IJSG_SB_EEEEEEEvNS4_8identityES12_S1C_vS1D_EENS_8epilogue10collective6detail29Sm90TmaWarpSpecializedAdapterINS1G_15DefaultEpilogueISI_SJ_SJ_NS1F_6thread17LinearCombinationISI_Li1EffLNS1K_9ScaleType4KindE0ELNS_15FloatRoundStyleE2ESI_EENS1_15EpilogueDefaultEEEEEvvEEEEvNT_6ParamsE --------------------------
	.section	.nv.info._ZN7cutlass13device_kernelINS_4gemm6kernel13GemmUniversalIN4cute5tupleIJiiiiEEENS1_10collective13CollectiveMmaINS1_34MainloopSm90TmaGmmaWarpSpecializedILi7ENS5_IJNS4_1CILi1EEESB_SB_EEENS1_35KernelTmaWarpSpecializedCooperativeEEENS5_IJNSA_ILi256EEENSA_ILi64EEESG_EEENS_10bfloat16_tENS5_IJlSB_lEEESI_SJ_NS4_8TiledMMAINS4_8MMA_AtomIJNS4_4SM904GMMA27MMA_64x64x16_F32BF16BF16_SSILNSN_5MajorE0ELSP_0ELNSN_7ScaleInE1ELSQ_1EEEEEENS4_6LayoutINS5_IJNSA_ILi2EEESB_SB_EEENS5_IJSB_NSA_ILi0EEESW_EEEEENS5_IJNS4_10UnderscoreESZ_SZ_EEEEENS4_13SM90_TMA_LOADENS4_14ComposedLayoutINS4_7SwizzleILi3ELi4ELi3EEENS4_18smem_ptr_flag_bitsILi16EEENST_INS5_IJNSA_ILi8EEESG_EEENS5_IJSG_SB_EEEEEEEvNS4_8identityES12_S1C_vS1D_EENS_8epilogue10collective6detail29Sm90TmaWarpSpecializedAdapterINS1G_15DefaultEpilogueISI_SJ_SJ_NS1F_6thread17LinearCombinationISI_Li1EffLNS1K_9ScaleType4KindE0ELNS_15FloatRoundStyleE2ESI_EENS1_15EpilogueDefaultEEEEEvvEEEEvNT_6ParamsE,"",@"SHT_CUDA_INFO"
	.sectionflags	@""
	.align	4


	//----- nvinfo : EIATTR_CUDA_API_VERSION
	.align		4
        /*0000*/ 	.byte	0x04, 0x37
        /*0002*/ 	.short	(.L_21 - .L_20)
.L_20:
        /*0004*/ 	.word	0x00000082


	//----- nvinfo : EIATTR_KPARAM_INFO
	.align		4
.L_21:
        /*0008*/ 	.byte	0x04, 0x17
        /*000a*/ 	.short	(.L_23 - .L_22)
.L_22:
        /*000c*/ 	.word	0x00000000
        /*0010*/ 	.short	0x0000
        /*0012*/ 	.short	0x0070
        /*0014*/ 	.byte	0x00, 0xf0, 0x01, 0x10


	//----- nvinfo : EIATTR_SPARSE_MMA_MASK
	.align		4
.L_23:
        /*0018*/ 	.byte	0x03, 0x50
        /*001a*/ 	.short	0x0000


	//----- nvinfo : EIATTR_MAXREG_COUNT
	.align		4
        /*001c*/ 	.byte	0x03, 0x1b
        /*001e*/ 	.short	0x00a8


	//----- nvinfo : EIATTR_NUM_BARRIERS
	.align		4
        /*0020*/ 	.byte	0x02, 0x4c
        /*0022*/ 	.byte	0x01
	.zero		1


	//----- nvinfo : EIATTR_EXTERNS
	.align		4
        /*0024*/ 	.byte	0x04, 0x0f
        /*0026*/ 	.short	(.L_25 - .L_24)


	//   ....[0]....
	.align		4
.L_24:
        /*0028*/ 	.word	index@(__assertfail)


	//----- nvinfo : EIATTR_MERCURY_ISA_VERSION
	.align		4
.L_25:
        /*002c*/ 	.byte	0x03, 0x5f
        /*002e*/ 	.short	0x0101


	//----- nvinfo : EIATTR_INT_WARP_WIDE_INSTR_OFFSETS
	.align		4
        /*0030*/ 	.byte	0x04, 0x31
        /*0032*/ 	.short	(.L_27 - .L_26)


	//   ....[0]....
.L_26:
        /*0034*/ 	.word	0x000003e0


	//   ....[1]....
        /*0038*/ 	.word	0x000003f0


	//   ....[2]....
        /*003c*/ 	.word	0x00000530


	//----- nvinfo : EIATTR_COOP_GROUP_MASK_REGIDS
	.align		4
.L_27:
        /*0040*/ 	.byte	0x04, 0x29
        /*0042*/ 	.short	(.L_29 - .L_28)


	//   ....[0]....
.L_28:
        /*0044*/ 	.word	0xffffffff


	//   ....[1]....
        /*0048*/ 	.word	0xffffffff


	//   ....[2]....
        /*004c*/ 	.word	0xffffffff


	//   ....[3]....
        /*0050*/ 	.word	0xffffffff


	//   ....[4]....
        /*0054*/ 	.word	0xffffffff


	//----- nvinfo : EIATTR_COOP_GROUP_INSTR_OFFSETS
	.align		4
.L_29:
        /*0058*/ 	.byte	0x04, 0x28
        /*005a*/ 	.short	(.L_31 - .L_30)


	//   ....[0]....
.L_30:
        /*005c*/ 	.word	0x00000060


	//   ....[1]....
        /*0060*/ 	.word	0x00000070


	//   ....[2]....
        /*0064*/ 	.word	0x00000130


	//   ....[3]....
        /*0068*/ 	.word	0x00000320


	//   ....[4]....
        /*006c*/ 	.word	0x00000fe0


	//----- nvinfo : EIATTR_REG_RECONFIG
	.align		4
.L_31:
        /*0070*/ 	.byte	0x01, 0x54
	.zero		2


	//----- nvinfo : EIATTR_SYSCALL_OFFSETS
	.align		4
        /*0074*/ 	.byte	0x04, 0x46
        /*0076*/ 	.short	(.L_33 - .L_32)


	//   ....[0]....
.L_32:
        /*0078*/ 	.word	0x000011a0


	//----- nvinfo : EIATTR_MBARRIER_INSTR_OFFSETS
	.align		4
.L_33:
        /*007c*/ 	.byte	0x04, 0x39
        /*007e*/ 	.short	(.L_35 - .L_34)


	//   ....[0]....
.L_34:
        /*0080*/ 	.word	0x00000230
        /*0084*/ 	.word	0x000000ff
        /*0088*/ 	.word	0x00000000
        /*008c*/ 	.short	0x0100
        /*008e*/ 	.byte	0x08
	.zero		1


	//   ....[1]....
        /*0090*/ 	.word	0x00000240
        /*0094*/ 	.word	0x000000ff
        /*0098*/ 	.word	0x00000038
        /*009c*/ 	.short	0x0100
        /*009e*/ 	.byte	0x08
	.zero		1


	//   ....[2]....
        /*00a0*/ 	.word	0x00000250
        /*00a4*/ 	.word	0x000000ff
        /*00a8*/ 	.word	0x00000008
        /*00ac*/ 	.short	0x0100
        /*00ae*/ 	.byte	0x08
	.zero		1


	//   ....[3]....
        /*00b0*/ 	.word	0x00000260
        /*00b4*/ 	.word	0x000000ff
        /*00b8*/ 	.word	0x00000040
        /*00bc*/ 	.short	0x0100
        /*00be*/ 	.byte	0x08
	.zero		1


	//   ....[4]....
        /*00c0*/ 	.word	0x00000270
        /*00c4*/ 	.word	0x000000ff
        /*00c8*/ 	.word	0x00000010
        /*00cc*/ 	.short	0x0100
        /*00ce*/ 	.byte	0x08
	.zero		1


	//   ....[5]....
        /*00d0*/ 	.word	0x00000280
        /*00d4*/ 	.word	0x000000ff
        /*00d8*/ 	.word	0x00000048
        /*00dc*/ 	.short	0x0100
        /*00de*/ 	.byte	0x08
	.zero		1


	//   ....[6]....
        /*00e0*/ 	.word	0x00000290
        /*00e4*/ 	.word	0x000000ff
        /*00e8*/ 	.word	0x00000018
        /*00ec*/ 	.short	0x0100
        /*00ee*/ 	.byte	0x08
	.zero		1


	//   ....[7]....
        /*00f0*/ 	.word	0x000002a0
        /*00f4*/ 	.word	0x000000ff
        /*00f8*/ 	.word	0x00000050
        /*00fc*/ 	.short	0x0100
        /*00fe*/ 	.byte	0x08
	.zero		1


	//   ....[8]....
        /*0100*/ 	.word	0x000002b0
        /*0104*/ 	.word	0x000000ff
        /*0108*/ 	.word	0x00000020
        /*010c*/ 	.short	0x0100
        /*010e*/ 	.byte	0x08
	.zero		1


	//   ....[9]....
        /*0110*/ 	.word	0x000002c0
        /*0114*/ 	.word	0x000000ff
        /*0118*/ 	.word	0x00000058
        /*011c*/ 	.short	0x0100
        /*011e*/ 	.byte	0x08
	.zero		1


	//   ....[10]....
        /*0120*/ 	.word	0x000002d0
        /*0124*/ 	.word	0x000000ff
        /*0128*/ 	.word	0x00000028
        /*012c*/ 	.short	0x0100
        /*012e*/ 	.byte	0x08
	.zero		1


	//   ....[11]....
        /*0130*/ 	.word	0x000002e0
        /*0134*/ 	.word	0x000000ff
        /*0138*/ 	.word	0x00000060
        /*013c*/ 	.short	0x0100
        /*013e*/ 	.byte	0x08
	.zero		1


	//   ....[12]....
        /*0140*/ 	.word	0x000002f0
        /*0144*/ 	.word	0x000000ff
        /*0148*/ 	.word	0x00000030
        /*014c*/ 	.short	0x0100
        /*014e*/ 	.byte	0x08
	.zero		1


	//   ....[13]....
        /*0150*/ 	.word	0x00000300
        /*0154*/ 	.word	0x000000ff
        /*0158*/ 	.word	0x00000068
        /*015c*/ 	.short	0x0100
        /*015e*/ 	.byte	0x08
	.zero		1


	//   ....[14]....
        /*0160*/ 	.word	0x000005a0
        /*0164*/ 	.word	0x000000ff
        /*0168*/ 	.word	0x00000080
        /*016c*/ 	.short	0x0100
        /*016e*/ 	.byte	0x06
	.zero		1


	//   ....[15]....
        /*0170*/ 	.word	0x00000600
        /*0174*/ 	.word	0x000000ff
        /*0178*/ 	.word	0x00000088
        /*017c*/ 	.short	0x0100
        /*017e*/ 	.byte	0x06
	.zero		1


	//   ....[16]....
        /*0180*/ 	.word	0x00001220
        /*0184*/ 	.word	0x00000003
        /*0188*/ 	.word	0x00000000
        /*018c*/ 	.short	0x010a
        /*018e*/ 	.byte	0x3f
	.zero		1


	//   ....[17]....
        /*0190*/ 	.word	0x00001260
        /*0194*/ 	.word	0x00000003
        /*0198*/ 	.word	0x00000000
        /*019c*/ 	.short	0x010a
        /*019e*/ 	.byte	0x3f
	.zero		1


	//   ....[18]....
        /*01a0*/ 	.word	0x00001780
        /*01a4*/ 	.word	0x000000ff
        /*01a8*/ 	.word	0x00000000
        /*01ac*/ 	.short	0x010a
        /*01ae*/ 	.byte	0x08
	.zero		1


	//   ....[19]....
        /*01b0*/ 	.word	0x000017c0
        /*01b4*/ 	.word	0x000000ff
        /*01b8*/ 	.word	0x00000000
        /*01bc*/ 	.short	0x010a
        /*01be*/ 	.byte	0x08
	.zero		1


	//   ....[20]....
        /*01c0*/ 	.word	0x00001ba0
        /*01c4*/ 	.word	0x000000ff
        /*01c8*/ 	.word	0x00000000
        /*01cc*/ 	.short	0x0101
        /*01ce*/ 	.byte	0x08
	.zero		1


	//   ....[21]....
        /*01d0*/ 	.word	0x00001dc0
        /*01d4*/ 	.word	0x000000ff
        /*01d8*/ 	.word	0x00000000
        /*01dc*/ 	.short	0x0101
        /*01de*/ 	.byte	0x04
	.zero		1


	//   ....[22]....
        /*01e0*/ 	.word	0x00007ed0
        /*01e4*/ 	.word	0x0000000e
        /*01e8*/ 	.word	0x00000038
        /*01ec*/ 	.short	0x010a
        /*01ee*/ 	.byte	0x3f
	.zero		1


	//   ....[23]....
        /*01f0*/ 	.word	0x000082b0
        /*01f4*/ 	.word	0x00000006
        /*01f8*/ 	.word	0x00000088
        /*01fc*/ 	.short	0x0101
        /*01fe*/ 	.byte	0x3f
	.zero		1


	//   ....[24]....
        /*0200*/ 	.word	0x000089a0
        /*0204*/ 	.word	0x00000007
        /*0208*/ 	.word	0x00000000
        /*020c*/ 	.short	0x010a
        /*020e*/ 	.byte	0x3f
	.zero		1


	//   ....[25]....
        /*0210*/ 	.word	0x00008a20
        /*0214*/ 	.word	0x00000009
        /*0218*/ 	.word	0x00000000
        /*021c*/ 	.short	0x010a
        /*021e*/ 	.byte	0x3f
	.zero		1


	//   ....[26]....
        /*0220*/ 	.word	0x00008ab0
        /*0224*/ 	.word	0x00000006
        /*0228*/ 	.word	0x00000000
        /*022c*/ 	.short	0x010a
        /*022e*/ 	.byte	0x3f
	.zero		1


	//   ....[27]....
        /*0230*/ 	.word	0x00008b40
        /*0234*/ 	.word	0x00000009
        /*0238*/ 	.word	0x00000000
        /*023c*/ 	.short	0x010a
        /*023e*/ 	.byte	0x3f
	.zero		1


	//   ....[28]....
        /*0240*/ 	.word	0x00008bd0
        /*0244*/ 	.word	0x00000006
        /*0248*/ 	.word	0x00000000
        /*024c*/ 	.short	0x010a
        /*024e*/ 	.byte	0x3f
	.zero		1


	//   ....[29]....
        /*0250*/ 	.word	0x00008c60
        /*0254*/ 	.word	0x00000009
        /*0258*/ 	.word	0x00000000
        /*025c*/ 	.short	0x010a
        /*025e*/ 	.byte	0x3f
	.zero		1


	//   ....[30]....
        /*0260*/ 	.word	0x00008cf0
        /*0264*/ 	.word	0x00000003
        /*0268*/ 	.word	0x00000000
        /*026c*/ 	.short	0x010a
        /*026e*/ 	.byte	0x3f
	.zero		1


	//   ....[31]....
        /*0270*/ 	.word	0x00008d50
        /*0274*/ 	.word	0x00000003
        /*0278*/ 	.word	0x00000000
        /*027c*/ 	.short	0x010a
        /*027e*/ 	.byte	0x3f
	.zero		1


	//   ....[32]....
        /*0280*/ 	.word	0x00008db0
        /*0284*/ 	.word	0x00000004
        /*0288*/ 	.word	0x00000000
        /*028c*/ 	.short	0x010a
        /*028e*/ 	.byte	0x3f
	.zero		1


	//   ....[33]....
        /*0290*/ 	.word	0x00008e80
        /*0294*/ 	.word	0x0000000e
        /*0298*/ 	.word	0x00000038
        /*029c*/ 	.short	0x010a
        /*029e*/ 	.byte	0x3f
	.zero		1


	//   ....[34]....
        /*02a0*/ 	.word	0x00008f50
        /*02a4*/ 	.word	0x00000007
        /*02a8*/ 	.word	0x00000000
        /*02ac*/ 	.short	0x010a
        /*02ae*/ 	.byte	0x3f
	.zero		1


	//   ....[35]....
        /*02b0*/ 	.word	0x00008fa0
        /*02b4*/ 	.word	0x00000009
        /*02b8*/ 	.word	0x00000000
        /*02bc*/ 	.short	0x010a
        /*02be*/ 	.byte	0x3f
	.zero		1


	//   ....[36]....
        /*02c0*/ 	.word	0x00008ff0
        /*02c4*/ 	.word	0x00000006
        /*02c8*/ 	.word	0x00000000
        /*02cc*/ 	.short	0x010a
        /*02ce*/ 	.byte	0x3f
	.zero		1


	//   ....[37]....
        /*02d0*/ 	.word	0x00009040
        /*02d4*/ 	.word	0x00000009
        /*02d8*/ 	.word	0x00000000
        /*02dc*/ 	.short	0x010a
        /*02de*/ 	.byte	0x3f
	.zero		1


	//   ....[38]....
        /*02e0*/ 	.word	0x00009090
        /*02e4*/ 	.word	0x00000006
        /*02e8*/ 	.word	0x00000000
        /*02ec*/ 	.short	0x010a
        /*02ee*/ 	.byte	0x3f
	.zero		1


	//   ....[39]....
        /*02f0*/ 	.word	0x000090e0
        /*02f4*/ 	.word	0x00000009
        /*02f8*/ 	.word	0x00000000
        /*02fc*/ 	.short	0x010a
        /*02fe*/ 	.byte	0x3f
	.zero		1


	//----- nvinfo : EIATTR_NUM_MBARRIERS
	.align		4
.L_35:
        /*0300*/ 	.byte	0x03, 0x38
        /*0302*/ 	.short	0x0010


	//----- nvinfo : EIATTR_EXIT_INSTR_OFFSETS
	.align		4
        /*0304*/ 	.byte	0x04, 0x1c
        /*0306*/ 	.short	(.L_37 - .L_36)


	//   ....[0]....
.L_36:
        /*0308*/ 	.word	0x00000650


	//   ....[1]....
        /*030c*/ 	.word	0x00000f10


	//   ....[2]....
        /*0310*/ 	.word	0x00007540


	//   ....[3]....
        /*0314*/ 	.word	0x00007b70


	//   ....[4]....
        /*0318*/ 	.word	0x00008d40


	//----- nvinfo : EIATTR_MAX_THREADS
	.align		4
.L_37:
        /*031c*/ 	.byte	0x04, 0x05
        /*031e*/ 	.short	(.L_39 - .L_38)
.L_38:
        /*0320*/ 	.word	0x00000180
        /*0324*/ 	.word	0x00000001
        /*0328*/ 	.word	0x00000001


	//----- nvinfo : EIATTR_CRS_STACK_SIZE
	.align		4
.L_39:
        /*032c*/ 	.byte	0x04, 0x1e
        /*032e*/ 	.short	(.L_41 - .L_40)
.L_40:
        /*0330*/ 	.word	0x00000000


	//----- nvinfo : EIATTR_CBANK_PARAM_SIZE
	.align		4
.L_41:
        /*0334*/ 	.byte	0x03, 0x19
        /*0336*/ 	.short	0x0470


	//----- nvinfo : EIATTR_PARAM_CBANK
	.align		4
        /*0338*/ 	.byte	0x04, 0x0a
        /*033a*/ 	.short	(.L_43 - .L_42)
	.align		4
.L_42:
        /*033c*/ 	.word	index@(.nv.constant0._ZN7cutlass13device_kernelINS_4gemm6kernel13GemmUniversalIN4cute5tupleIJiiiiEEENS1_10collective13CollectiveMmaINS1_34MainloopSm90TmaGmmaWarpSpecializedILi7ENS5_IJNS4_1CILi1EEESB_SB_EEENS1_35KernelTmaWarpSpecializedCooperativeEEENS5_IJNSA_ILi256EEENSA_ILi64EEESG_EEENS_10bfloat16_tENS5_IJlSB_lEEESI_SJ_NS4_8TiledMMAINS4_8MMA_AtomIJNS4_4SM904GMMA27MMA_64x64x16_F32BF16BF16_SSILNSN_5MajorE0ELSP_0ELNSN_7ScaleInE1ELSQ_1EEEEEENS4_6LayoutINS5_IJNSA_ILi2EEESB_SB_EEENS5_IJSB_NSA_ILi0EEESW_EEEEENS5_IJNS4_10UnderscoreESZ_SZ_EEEEENS4_13SM90_TMA_LOADENS4_14ComposedLayoutINS4_7SwizzleILi3ELi4ELi3EEENS4_18smem_ptr_flag_bitsILi16EEENST_INS5_IJNSA_ILi8EEESG_EEENS5_IJSG_SB_EEEEEEEvNS4_8identityES12_S1C_vS1D_EENS_8epilogue10collective6detail29Sm90TmaWarpSpecializedAdapterINS1G_15DefaultEpilogueISI_SJ_SJ_NS1F_6thread17LinearCombinationISI_Li1EffLNS1K_9ScaleType4KindE0ELNS_15FloatRoundStyleE2ESI_EENS1_15EpilogueDefaultEEEEEvvEEEEvNT_6ParamsE)
        /*0340*/ 	.short	0x0210
        /*0342*/ 	.short	0x0470


	//----- nvinfo : EIATTR_SW_WAR
	.align		4
.L_43:
        /*0344*/ 	.byte	0x04, 0x36
        /*0346*/ 	.short	(.L_45 - .L_44)
.L_44:
        /*0348*/ 	.word	0x00000008
.L_45:


//--------------------- .nv.callgraph             --------------------------
	.section	.nv.callgraph,"",@"SHT_CUDA_CALLGRAPH"
	.align	4
	.sectionentsize	8
	.align		4
        /*0000*/ 	.word	0x00000000
	.align		4
        /*0004*/ 	.word	0xffffffff
	.align		4
        /*0008*/ 	.word	index@(_ZN7cutlass13device_kernelINS_4gemm6kernel13GemmUniversalIN4cute5tupleIJiiiiEEENS1_10collective13CollectiveMmaINS1_34MainloopSm90TmaGmmaWarpSpecializedILi7ENS5_IJNS4_1CILi1EEESB_SB_EEENS1_35KernelTmaWarpSpecializedCooperativeEEENS5_IJNSA_ILi256EEENSA_ILi64EEESG_EEENS_10bfloat16_tENS5_IJlSB_lEEESI_SJ_NS4_8TiledMMAINS4_8MMA_AtomIJNS4_4SM904GMMA27MMA_64x64x16_F32BF16BF16_SSILNSN_5MajorE0ELSP_0ELNSN_7ScaleInE1ELSQ_1EEEEEENS4_6LayoutINS5_IJNSA_ILi2EEESB_SB_EEENS5_IJSB_NSA_ILi0EEESW_EEEEENS5_IJNS4_10UnderscoreESZ_SZ_EEEEENS4_13SM90_TMA_LOADENS4_14ComposedLayoutINS4_7SwizzleILi3ELi4ELi3EEENS4_18smem_ptr_flag_bitsILi16EEENST_INS5_IJNSA_ILi8EEESG_EEENS5_IJSG_SB_EEEEEEEvNS4_8identityES12_S1C_vS1D_EENS_8epilogue10collective6detail29Sm90TmaWarpSpecializedAdapterINS1G_15DefaultEpilogueISI_SJ_SJ_NS1F_6thread17LinearCombinationISI_Li1EffLNS1K_9ScaleType4KindE0ELNS_15FloatRoundStyleE2ESI_EENS1_15EpilogueDefaultEEEEEvvEEEEvNT_6ParamsE)
	.align		4
        /*000c*/ 	.word	index@(__assertfail)
	.align		4
        /*0010*/ 	.word	0x00000000
	.align		4
        /*0014*/ 	.word	0xfffffffe
	.align		4
        /*0018*/ 	.word	0x00000000
	.align		4
        /*001c*/ 	.word	0xfffffffd
	.align		4
        /*0020*/ 	.word	0x00000000
	.align		4
        /*0024*/ 	.word	0xfffffffc


//--------------------- .nv.constant4             --------------------------
	.section	.nv.constant4,"a",@progbits
	.align	8
	.align		8
.nv.constant4:
        /*0000*/ 	.dword	__assertfail
	.align		8
        /*0008*/ 	.dword	__unnamed_1
	.align		8
        /*0010*/ 	.dword	_ZN40_INTERNAL_f5f3f588_4_k_cu_f022f6fe_294264cuda3std3__45__cpo5beginE
	.align		8
        /*0018*/ 	.dword	_ZN40_INTERNAL_f5f3f588_4_k_cu_f022f6fe_294264cuda3std3__45__cpo3endE
	.align		8
        /*0020*/ 	.dword	_ZN40_INTERNAL_f5f3f588_4_k_cu_f022f6fe_294264cuda3std3__45__cpo6cbeginE
	.align		8
        /*0028*/ 	.dword	_ZN40_INTERNAL_f5f3f588_4_k_cu_f022f6fe_294264cuda3std3__45__cpo4cendE
	.align		8
        /*0030*/ 	.dword	_ZN40_INTERNAL_f5f3f588_4_k_cu_f022f6fe_294264cuda3std3__442_GLOBAL__N__f5f3f588_4_k_cu_f022f6fe_294266ignoreE
	.align		8
        /*0038*/ 	.dword	_ZN40_INTERNAL_f5f3f588_4_k_cu_f022f6fe_294264cuda3std3__419piecewise_constructE
	.align		8
        /*0040*/ 	.dword	_ZN40_INTERNAL_f5f3f588_4_k_cu_f022f6fe_294264cuda3std3__48in_placeE
	.align		8
        /*0048*/ 	.dword	_ZN40_INTERNAL_f5f3f588_4_k_cu_f022f6fe_294264cuda3std6ranges3__45__cpo4swapE
	.align		8
        /*0050*/ 	.dword	_ZN40_INTERNAL_f5f3f588_4_k_cu_f022f6fe_294264cuda3std6ranges3__45__cpo9iter_moveE
	.align		8
        /*0058*/ 	.dword	_ZN40_INTERNAL_f5f3f588_4_k_cu_f022f6fe_294264cute7productE
	.align		8
        /*0060*/ 	.dword	_ZN40_INTERNAL_f5f3f588_4_k_cu_f022f6fe_294264cute1_E
	.align		8
        /*0068*/ 	.dword	$str$22
	.align		8
        /*0070*/ 	.dword	$str$23


//--------------------- .text._ZN7cutlass13device_kernelINS_4gemm6kernel13GemmUniversalIN4cute5tupleIJiiiiEEENS1_10collective13CollectiveMmaINS1_34MainloopSm90TmaGmmaWarpSpecializedILi7ENS5_IJNS4_1CILi1EEESB_SB_EEENS1_35KernelTmaWarpSpecializedCooperativeEEENS5_IJNSA_ILi256EEENSA_ILi64EEESG_EEENS_10bfloat16_tENS5_IJlSB_lEEESI_SJ_NS4_8TiledMMAINS4_8MMA_AtomIJNS4_4SM904GMMA27MMA_64x64x16_F32BF16BF16_SSILNSN_5MajorE0ELSP_0ELNSN_7ScaleInE1ELSQ_1EEEEEENS4_6LayoutINS5_IJNSA_ILi2EEESB_SB_EEENS5_IJSB_NSA_ILi0EEESW_EEEEENS5_IJNS4_10UnderscoreESZ_SZ_EEEEENS4_13SM90_TMA_LOADENS4_14ComposedLayoutINS4_7SwizzleILi3ELi4ELi3EEENS4_18smem_ptr_flag_bitsILi16EEENST_INS5_IJNSA_ILi8EEESG_EEENS5_IJSG_SB_EEEEEEEvNS4_8identityES12_S1C_vS1D_EENS_8epilogue10collective6detail29Sm90TmaWarpSpecializedAdapterINS1G_15DefaultEpilogueISI_SJ_SJ_NS1F_6thread17LinearCombinationISI_Li1EffLNS1K_9ScaleType4KindE0ELNS_15FloatRoundStyleE2ESI_EENS1_15EpilogueDefaultEEEEEvvEEEEvNT_6ParamsE --------------------------
	.section	.text._ZN7cutlass13device_kernelINS_4gemm6kernel13GemmUniversalIN4cute5tupleIJiiiiEEENS1_10collective13CollectiveMmaINS1_34MainloopSm90TmaGmmaWarpSpecializedILi7ENS5_IJNS4_1CILi1EEESB_SB_EEENS1_35KernelTmaWarpSpecializedCooperativeEEENS5_IJNSA_ILi256EEENSA_ILi64EEESG_EEENS_10bfloat16_tENS5_IJlSB_lEEESI_SJ_NS4_8TiledMMAINS4_8MMA_AtomIJNS4_4SM904GMMA27MMA_64x64x16_F32BF16BF16_SSILNSN_5MajorE0ELSP_0ELNSN_7ScaleInE1ELSQ_1EEEEEENS4_6LayoutINS5_IJNSA_ILi2EEESB_SB_EEENS5_IJSB_NSA_ILi0EEESW_EEEEENS5_IJNS4_10UnderscoreESZ_SZ_EEEEENS4_13SM90_TMA_LOADENS4_14ComposedLayoutINS4_7SwizzleILi3ELi4ELi3EEENS4_18smem_ptr_flag_bitsILi16EEENST_INS5_IJNSA_ILi8EEESG_EEENS5_IJSG_SB_EEEEEEEvNS4_8identityES12_S1C_vS1D_EENS_8epilogue10collective6detail29Sm90TmaWarpSpecializedAdapterINS1G_15DefaultEpilogueISI_SJ_SJ_NS1F_6thread17LinearCombinationISI_Li1EffLNS1K_9ScaleType4KindE0ELNS_15FloatRoundStyleE2ESI_EENS1_15EpilogueDefaultEEEEEvvEEEEvNT_6ParamsE,"ax",@progbits
	.align	128
.text._ZN7cutlass13device_kernelINS_4gemm6kernel13GemmUniversalIN4cute5tupleIJiiiiEEENS1_10collective13CollectiveMmaINS1_34MainloopSm90TmaGmmaWarpSpecializedILi7ENS5_IJNS4_1CILi1EEESB_SB_EEENS1_35KernelTmaWarpSpecializedCooperativeEEENS5_IJNSA_ILi256EEENSA_ILi64EEESG_EEENS_10bfloat16_tENS5_IJlSB_lEEESI_SJ_NS4_8TiledMMAINS4_8MMA_AtomIJNS4_4SM904GMMA27MMA_64x64x16_F32BF16BF16_SSILNSN_5MajorE0ELSP_0ELNSN_7ScaleInE1ELSQ_1EEEEEENS4_6LayoutINS5_IJNSA_ILi2EEESB_SB_EEENS5_IJSB_NSA_ILi0EEESW_EEEEENS5_IJNS4_10UnderscoreESZ_SZ_EEEEENS4_13SM90_TMA_LOADENS4_14ComposedLayoutINS4_7SwizzleILi3ELi4ELi3EEENS4_18smem_ptr_flag_bitsILi16EEENST_INS5_IJNSA_ILi8EEESG_EEENS5_IJSG_SB_EEEEEEEvNS4_8identityES12_S1C_vS1D_EENS_8epilogue10collective6detail29Sm90TmaWarpSpecializedAdapterINS1G_15DefaultEpilogueISI_SJ_SJ_NS1F_6thread17LinearCombinationISI_Li1EffLNS1K_9ScaleType4KindE0ELNS_15FloatRoundStyleE2ESI_EENS1_15EpilogueDefaultEEEEEvvEEEEvNT_6ParamsE:
        .type           _ZN7cutlass13device_kernelINS_4gemm6kernel13GemmUniversalIN4cute5tupleIJiiiiEEENS1_10collective13CollectiveMmaINS1_34MainloopSm90TmaGmmaWarpSpecializedILi7ENS5_IJNS4_1CILi1EEESB_SB_EEENS1_35KernelTmaWarpSpecializedCooperativeEEENS5_IJNSA_ILi256EEENSA_ILi64EEESG_EEENS_10bfloat16_tENS5_IJlSB_lEEESI_SJ_NS4_8TiledMMAINS4_8MMA_AtomIJNS4_4SM904GMMA27MMA_64x64x16_F32BF16BF16_SSILNSN_5MajorE0ELSP_0ELNSN_7ScaleInE1ELSQ_1EEEEEENS4_6LayoutINS5_IJNSA_ILi2EEESB_SB_EEENS5_IJSB_NSA_ILi0EEESW_EEEEENS5_IJNS4_10UnderscoreESZ_SZ_EEEEENS4_13SM90_TMA_LOADENS4_14ComposedLayoutINS4_7SwizzleILi3ELi4ELi3EEENS4_18smem_ptr_flag_bitsILi16EEENST_INS5_IJNSA_ILi8EEESG_EEENS5_IJSG_SB_EEEEEEEvNS4_8identityES12_S1C_vS1D_EENS_8epilogue10collective6detail29Sm90TmaWarpSpecializedAdapterINS1G_15DefaultEpilogueISI_SJ_SJ_NS1F_6thread17LinearCombinationISI_Li1EffLNS1K_9ScaleType4KindE0ELNS_15FloatRoundStyleE2ESI_EENS1_15EpilogueDefaultEEEEEvvEEEEvNT_6ParamsE,@function
        .size           _ZN7cutlass13device_kernelINS_4gemm6kernel13GemmUniversalIN4cute5tupleIJiiiiEEENS1_10collective13CollectiveMmaINS1_34MainloopSm90TmaGmmaWarpSpecializedILi7ENS5_IJNS4_1CILi1EEESB_SB_EEENS1_35KernelTmaWarpSpecializedCooperativeEEENS5_IJNSA_ILi256EEENSA_ILi64EEESG_EEENS_10bfloat16_tENS5_IJlSB_lEEESI_SJ_NS4_8TiledMMAINS4_8MMA_AtomIJNS4_4SM904GMMA27MMA_64x64x16_F32BF16BF16_SSILNSN_5MajorE0ELSP_0ELNSN_7ScaleInE1ELSQ_1EEEEEENS4_6LayoutINS5_IJNSA_ILi2EEESB_SB_EEENS5_IJSB_NSA_ILi0EEESW_EEEEENS5_IJNS4_10UnderscoreESZ_SZ_EEEEENS4_13SM90_TMA_LOADENS4_14ComposedLayoutINS4_7SwizzleILi3ELi4ELi3EEENS4_18smem_ptr_flag_bitsILi16EEENST_INS5_IJNSA_ILi8EEESG_EEENS5_IJSG_SB_EEEEEEEvNS4_8identityES12_S1C_vS1D_EENS_8epilogue10collective6detail29Sm90TmaWarpSpecializedAdapterINS1G_15DefaultEpilogueISI_SJ_SJ_NS1F_6thread17LinearCombinationISI_Li1EffLNS1K_9ScaleType4KindE0ELNS_15FloatRoundStyleE2ESI_EENS1_15EpilogueDefaultEEEEEvvEEEEvNT_6ParamsE,(.L_x_198 - _ZN7cutlass13device_kernelINS_4gemm6kernel13GemmUniversalIN4cute5tupleIJiiiiEEENS1_10collective13CollectiveMmaINS1_34MainloopSm90TmaGmmaWarpSpecializedILi7ENS5_IJNS4_1CILi1EEESB_SB_EEENS1_35KernelTmaWarpSpecializedCooperativeEEENS5_IJNSA_ILi256EEENSA_ILi64EEESG_EEENS_10bfloat16_tENS5_IJlSB_lEEESI_SJ_NS4_8TiledMMAINS4_8MMA_AtomIJNS4_4SM904GMMA27MMA_64x64x16_F32BF16BF16_SSILNSN_5MajorE0ELSP_0ELNSN_7ScaleInE1ELSQ_1EEEEEENS4_6LayoutINS5_IJNSA_ILi2EEESB_SB_EEENS5_IJSB_NSA_ILi0EEESW_EEEEENS5_IJNS4_10UnderscoreESZ_SZ_EEEEENS4_13SM90_TMA_LOADENS4_14ComposedLayoutINS4_7SwizzleILi3ELi4ELi3EEENS4_18smem_ptr_flag_bitsILi16EEENST_INS5_IJNSA_ILi8EEESG_EEENS5_IJSG_SB_EEEEEEEvNS4_8identityES12_S1C_vS1D_EENS_8epilogue10collective6detail29Sm90TmaWarpSpecializedAdapterINS1G_15DefaultEpilogueISI_SJ_SJ_NS1F_6thread17LinearCombinationISI_Li1EffLNS1K_9ScaleType4KindE0ELNS_15FloatRoundStyleE2ESI_EENS1_15EpilogueDefaultEEEEEvvEEEEvNT_6ParamsE)
        .other          _ZN7cutlass13device_kernelINS_4gemm6kernel13GemmUniversalIN4cute5tupleIJiiiiEEENS1_10collective13CollectiveMmaINS1_34MainloopSm90TmaGmmaWarpSpecializedILi7ENS5_IJNS4_1CILi1EEESB_SB_EEENS1_35KernelTmaWarpSpecializedCooperativeEEENS5_IJNSA_ILi256EEENSA_ILi64EEESG_EEENS_10bfloat16_tENS5_IJlSB_lEEESI_SJ_NS4_8TiledMMAINS4_8MMA_AtomIJNS4_4SM904GMMA27MMA_64x64x16_F32BF16BF16_SSILNSN_5MajorE0ELSP_0ELNSN_7ScaleInE1ELSQ_1EEEEEENS4_6LayoutINS5_IJNSA_ILi2EEESB_SB_EEENS5_IJSB_NSA_ILi0EEESW_EEEEENS5_IJNS4_10UnderscoreESZ_SZ_EEEEENS4_13SM90_TMA_LOADENS4_14ComposedLayoutINS4_7SwizzleILi3ELi4ELi3EEENS4_18smem_ptr_flag_bitsILi16EEENST_INS5_IJNSA_ILi8EEESG_EEENS5_IJSG_SB_EEEEEEEvNS4_8identityES12_S1C_vS1D_EENS_8epilogue10collective6detail29Sm90TmaWarpSpecializedAdapterINS1G_15DefaultEpilogueISI_SJ_SJ_NS1F_6thread17LinearCombinationISI_Li1EffLNS1K_9ScaleType4KindE0ELNS_15FloatRoundStyleE2ESI_EENS1_15EpilogueDefaultEEEEEvvEEEEvNT_6ParamsE,@"STO_CUDA_ENTRY STV_DEFAULT"
_ZN7cutlass13device_kernelINS_4gemm6kernel13GemmUniversalIN4cute5tupleIJiiiiEEENS1_10collective13CollectiveMmaINS1_34MainloopSm90TmaGmmaWarpSpecializedILi7ENS5_IJNS4_1CILi1EEESB_SB_EEENS1_35KernelTmaWarpSpecializedCooperativeEEENS5_IJNSA_ILi256EEENSA_ILi64EEESG_EEENS_10bfloat16_tENS5_IJlSB_lEEESI_SJ_NS4_8TiledMMAINS4_8MMA_AtomIJNS4_4SM904GMMA27MMA_64x64x16_F32BF16BF16_SSILNSN_5MajorE0ELSP_0ELNSN_7ScaleInE1ELSQ_1EEEEEENS4_6LayoutINS5_IJNSA_ILi2EEESB_SB_EEENS5_IJSB_NSA_ILi0EEESW_EEEEENS5_IJNS4_10UnderscoreESZ_SZ_EEEEENS4_13SM90_TMA_LOADENS4_14ComposedLayoutINS4_7SwizzleILi3ELi4ELi3EEENS4_18smem_ptr_flag_bitsILi16EEENST_INS5_IJNSA_ILi8EEESG_EEENS5_IJSG_SB_EEEEEEEvNS4_8identityES12_S1C_vS1D_EENS_8epilogue10collective6detail29Sm90TmaWarpSpecializedAdapterINS1G_15DefaultEpilogueISI_SJ_SJ_NS1F_6thread17LinearCombinationISI_Li1EffLNS1K_9ScaleType4KindE0ELNS_15FloatRoundStyleE2ESI_EENS1_15EpilogueDefaultEEEEEvvEEEEvNT_6ParamsE:
[----:B------:R-:W0:Y:S01]  /*0000*/  LDC R1, c[0x0][0x28] ;  /* 0x00000a00ff017b82 */ /* 0x000e220000000800 */
[----:B------:R-:W1:Y:S01]  /*0010*/  S2R R18, SR_TID.X ;  /* 0x0000000000127919 */ /* 0x000e620000002100 */
[----:B------:R-:W-:Y:S01]  /*0020*/  ELECT P0, URZ, PT ;  /* 0x00000000003f782f */ /* 0x000fe20003800000 */
[----:B------:R-:W-:Y:S01]  /*0030*/  BSSY B0, `(.L_x_0) ;  /* 0x000000f000007945 */ /* 0x000fe20003800000 */
[--C-:B-1----:R-:W-:Y:S02]  /*0040*/  SHF.R.U32.HI R0, RZ, 0x5, R18.reuse ;  /* 0x00000005ff007819 */ /* 0x102fe40000011612 */
[----:B------:R-:W-:-:S03]  /*0050*/  SHF.R.U32.HI R22, RZ, 0x7, R18 ;  /* 0x00000007ff167819 */ /* 0x000fc60000011612 */
[----:B------:R-:W1:Y:S04]  /*0060*/  SHFL.IDX PT, R5, R0, RZ, 0x1f ;  /* 0x00001fff00057589 */ /* 0x000e6800000e0000 */
[----:B------:R2:W3:Y:S01]  /*0070*/  SHFL.IDX PT, R8, R22, RZ, 0x1f ;  /* 0x00001fff16087589 */ /* 0x0004e200000e0000 */
[----:B-1----:R-:W-:-:S13]  /*0080*/  ISETP.NE.OR P0, PT, R5, RZ, !P0 ;  /* 0x000000ff0500720c */ /* 0x002fda0004705670 */
[----:B0-23--:R-:W-:Y:S05]  /*0090*/  @P0 BRA `(.L_x_1) ;  /* 0x0000000000200947 */ /* 0x00dfea0003800000 */
[----:B------:R-:W-:Y:S02]  /*00a0*/  ULDC.64 UR4, c[0x0][0x198] ;  /* 0x0000660000047ab9 */ /* 0x000fe40000000a00 */
[----:B------:R-:W-:Y:S02]  /*00b0*/  UIADD3 UR6, UP0, UR4, 0xf0, URZ ;  /* 0x000000f004067890 */ /* 0x000fe4000ff1e03f */
[----:B------:R-:W-:Y:S02]  /*00c0*/  UIADD3 UR4, UP1, UR4, 0x1f0, URZ ;  /* 0x000001f004047890 */ /* 0x000fe4000ff3e03f */
[----:B------:R-:W-:Y:S02]  /*00d0*/  UIADD3.X UR7, URZ, UR5, URZ, UP0, !UPT ;  /* 0x000000053f077290 */ /* 0x000fe400087fe43f */
[----:B------:R-:W-:-:S07]  /*00e0*/  UIADD3.X UR5, URZ, UR5, URZ, UP1, !UPT ;  /* 0x000000053f057290 */ /* 0x000fce0008ffe43f */
[----:B------:R0:W-:Y:S02]  /*00f0*/  UTMACCTL.PF [UR6] ;  /* 0x00000000060079b9 */ /* 0x0001e40008040000 */
[----:B------:R0:W-:Y:S02]  /*0100*/  UTMACCTL.PF [UR4] ;  /* 0x00000000040079b9 */ /* 0x0001e40008040000 */
[----:B0-----:R-:W-:Y:S01]  /*0110*/  NOP ;  /* 0x0000000000007918 */ /* 0x001fe20000000000 */
.L_x_1:
[----:B------:R-:W-:Y:S05]  /*0120*/  BSYNC B0 ;  /* 0x0000000000007941 */ /* 0x000fea0003800000 */
.L_x_0:
[----:B------:R-:W0:Y:S02]  /*0130*/  SHFL.IDX PT, R2, R0, RZ, 0x1f ;  /* 0x00001fff00027589 */ /* 0x000e2400000e0000 */
[----:B0-----:R-:W-:-:S13]  /*0140*/  ISETP.NE.AND P0, PT, R2, RZ, PT ;  /* 0x000000ff0200720c */ /* 0x001fda0003f05270 */
[----:B------:R-:W-:Y:S05]  /*0150*/  @P0 BRA `(.L_x_2) ;  /* 0x0000000000700947 */ /* 0x000fea0003800000 */
[----:B------:R-:W0:Y:S01]  /*0160*/  S2UR UR8, SR_CgaCtaId ;  /* 0x00000000000879c3 */ /* 0x000e220000008800 */
[----:B------:R-:W-:Y:S01]  /*0170*/  UMOV UR4, 0x400 ;  /* 0x0000040000047882 */ /* 0x000fe20000000000 */
[----:B------:R-:W-:Y:S01]  /*0180*/  UMOV UR5, 0x1 ;  /* 0x0000000100057882 */ /* 0x000fe20000000000 */
[----:B------:R-:W-:Y:S01]  /*0190*/  UMOV UR6, 0x100 ;  /* 0x0000010000067882 */ /* 0x000fe20000000000 */
[----:B------:R-:W-:Y:S01]  /*01a0*/  ELECT P0, URZ, PT ;  /* 0x00000000003f782f */ /* 0x000fe20003800000 */
[----:B------:R-:W-:-:S04]  /*01b0*/  UIADD3 UR6, -UR6, 0x100000, URZ ;  /* 0x0010000006067890 */ /* 0x000fc8000fffe13f */
[----:B------:R-:W-:Y:S02]  /*01c0*/  USHF.L.U32 UR7, UR6, 0xb, URZ ;  /* 0x0000000b06077899 */ /* 0x000fe4000800063f */
[----:B------:R-:W-:Y:S02]  /*01d0*/  USHF.L.U32 UR6, UR6, 0x1, URZ ;  /* 0x0000000106067899 */ /* 0x000fe4000800063f */
[----:B0-----:R-:W-:Y:S02]  /*01e0*/  ULEA UR8, UR8, UR4, 0x18 ;  /* 0x0000000408087291 */ /* 0x001fe4000f8ec03f */
[----:B------:R-:W-:-:S04]  /*01f0*/  UIADD3 UR4, -UR5, 0x100000, URZ ;  /* 0x0010000005047890 */ /* 0x000fc8000fffe13f */
[----:B------:R-:W-:Y:S02]  /*0200*/  USHF.L.U32 UR5, UR4, 0xb, URZ ;  /* 0x0000000b04057899 */ /* 0x000fe4000800063f */
[----:B------:R-:W-:Y:S01]  /*0210*/  USHF.L.U32 UR4, UR4, 0x1, URZ ;  /* 0x0000000104047899 */ /* 0x000fe2000800063f */
[----:B------:R-:W0:Y:S11]  /*0220*/  FENCE.VIEW.ASYNC.S ;  /* 0x00000000000073c6 */ /* 0x000e360000000000 */
[----:B0-----:R0:W1:Y:S01]  /*0230*/  SYNCS.EXCH.64 URZ, [UR8], UR4 ;  /* 0x00000004083f75b2 */ /* 0x0010620008000100 */
[----:B------:R0:W2:Y:S01]  /*0240*/  SYNCS.EXCH.64 URZ, [UR8+0x38], UR6 ;  /* 0x00003806083f75b2 */ /* 0x0000a20008000100 */
[----:B------:R0:W3:Y:S01]  /*0250*/  SYNCS.EXCH.64 URZ, [UR8+0x8], UR4 ;  /* 0x00000804083f75b2 */ /* 0x0000e20008000100 */
[----:B------:R0:W4:Y:S01]  /*0260*/  SYNCS.EXCH.64 URZ, [UR8+0x40], UR6 ;  /* 0x00004006083f75b2 */ /* 0x0001220008000100 */
[----:B------:R0:W0:Y:S01]  /*0270*/  SYNCS.EXCH.64 URZ, [UR8+0x10], UR4 ;  /* 0x00001004083f75b2 */ /* 0x0000220008000100 */
        /* <DEDUP_REMOVED lines=9> */
[----:B------:R-:W-:Y:S01]  /*0310*/  NOP ;  /* 0x0000000000007918 */ /* 0x000fe20000000000 */
.L_x_2:
[----:B------:R-:W5:Y:S01]  /*0320*/  SHFL.IDX PT, R0, R0, RZ, 0x1f ;  /* 0x00001fff00007589 */ /* 0x000f6200000e0000 */
[----:B------:R-:W1:Y:S01]  /*0330*/  LDC R2, c[0x0][0x65c] ;  /* 0x00019700ff027b82 */ /* 0x000e620000000800 */
[----:B------:R-:W-:Y:S02]  /*0340*/  ELECT P0, URZ, PT ;  /* 0x00000000003f782f */ /* 0x000fe40003800000 */
[----:B------:R-:W-:Y:S01]  /*0350*/  LOP3.LUT R6, R6, 0xfffff7ff, RZ, 0xc0, !PT ;  /* 0xfffff7ff06067812 */ /* 0x000fe200078ec0ff */
[----:B------:R-:W2:Y:S01]  /*0360*/  S2R R3, SR_CTAID.Y ;  /* 0x0000000000037919 */ /* 0x000ea20000002600 */
[----:B0-----:R-:W-:Y:S01]  /*0370*/  UMOV UR4, 0x20 ;  /* 0x0000002000047882 */ /* 0x001fe20000000000 */
[----:B------:R-:W-:Y:S01]  /*0380*/  ISETP.NE.AND P2, PT, R8, RZ, PT ;  /* 0x000000ff0800720c */ /* 0x000fe20003f45270 */
[----:B------:R-:W-:Y:S01]  /*0390*/  NOP ;  /* 0x0000000000007918 */ /* 0x000fe20000000000 */
[----:B------:R-:W0:Y:S01]  /*03a0*/  S2R R4, SR_CTAID.X ;  /* 0x0000000000047919 */ /* 0x000e220000002500 */
[----:B------:R-:W-:Y:S01]  /*03b0*/  NOP ;  /* 0x0000000000007918 */ /* 0x000fe20000000000 */
[----:B-----5:R-:W-:-:S02]  /*03c0*/  ISETP.NE.OR P0, PT, R0, RZ, !P0 ;  /* 0x000000ff0000720c */ /* 0x020fc40004705670 */
[----:B-1----:R-:W-:-:S11]  /*03d0*/  ISETP.NE.AND P3, PT, R2, 0x1, PT ;  /* 0x000000010200780c */ /* 0x002fd60003f65270 */
[----:B------:R-:W-:Y:S01]  /*03e0*/  VOTEU.ALL UP0, P0 ;  /* 0x00000000003f7886 */ /* 0x000fe20000000000 */
[----:B------:R-:W-:Y:S01]  /*03f0*/  VOTEU.ALL UP1, P0 ;  /* 0x00000000003f7886 */ /* 0x000fe20000020000 */
[----:B------:R-:W-:Y:S01]  /*0400*/  @P3 LOP3.LUT R6, R6, 0x800, RZ, 0xfc, !PT ;  /* 0x0000080006063812 */ /* 0x000fe200078efcff */
[----:B------:R-:W0:Y:S01]  /*0410*/  @P3 LDC R17, c[0x0][0x10] ;  /* 0x00000400ff113b82 */ /* 0x000e220000000800 */
[----:B------:R-:W-:Y:S01]  /*0420*/  SHF.R.S32.HI R6, RZ, 0x1f, R5 ;  /* 0x0000001fff067819 */ /* 0x000fe20000011405 */
[----:B------:R-:W-:Y:S01]  /*0430*/  @!UP0 UMOV UR6, 0x400 ;  /* 0x0000040000068882 */ /* 0x000fe20000000000 */
[----:B------:R-:W-:-:S04]  /*0440*/  @!UP0 UIADD3 UR4, -UR4, 0x100000, URZ ;  /* 0x0010000004048890 */ /* 0x000fc8000fffe13f */
[----:B------:R-:W-:Y:S02]  /*0450*/  @!UP0 USHF.L.U32 UR5, UR4, 0xb, URZ ;  /* 0x0000000b04058899 */ /* 0x000fe4000800063f */
[----:B------:R-:W-:Y:S01]  /*0460*/  @!UP0 USHF.L.U32 UR4, UR4, 0x1, URZ ;  /* 0x0000000104048899 */ /* 0x000fe2000800063f */
[----:B------:R-:W-:Y:S01]  /*0470*/  @P3 IMAD.MOV.U32 R7, RZ, RZ, RZ ;  /* 0x000000ffff073224 */ /* 0x000fe200078e00ff */
[----:B------:R-:W-:Y:S01]  /*0480*/  LEA.HI R6, R6, R5, RZ, 0x2 ;  /* 0x0000000506067211 */ /* 0x000fe200078f10ff */
[----:B------:R-:W-:Y:S01]  /*0490*/  @P3 IMAD.MOV.U32 R11, RZ, RZ, RZ ;  /* 0x000000ffff0b3224 */ /* 0x000fe200078e00ff */
[----:B------:R-:W1:Y:S02]  /*04a0*/  @!UP0 S2UR UR7, SR_CgaCtaId ;  /* 0x00000000000789c3 */ /* 0x000e640000008800 */
[----:B------:R-:W-:Y:S01]  /*04b0*/  LOP3.LUT R0, R6, 0xfffffffc, RZ, 0xc0, !PT ;  /* 0xfffffffc06007812 */ /* 0x000fe200078ec0ff */
[----:B--2---:R-:W-:-:S04]  /*04c0*/  @P3 IMAD.MOV.U32 R6, RZ, RZ, R3 ;  /* 0x000000ffff063224 */ /* 0x004fc800078e0003 */
[----:B------:R-:W-:Y:S01]  /*04d0*/  IMAD.IADD R0, R5, 0x1, -R0 ;  /* 0x0000000105007824 */ /* 0x000fe200078e0a00 */
[----:B------:R-:W2:Y:S01]  /*04e0*/  @!P3 LDC R9, c[0x0][0xc] ;  /* 0x00000300ff09bb82 */ /* 0x000ea20000000800 */
[----:B------:R-:W-:Y:S02]  /*04f0*/  IMAD.MOV.U32 R5, RZ, RZ, RZ ;  /* 0x000000ffff057224 */ /* 0x000fe400078e00ff */
[----:B0-----:R-:W-:-:S04]  /*0500*/  @P3 IMAD.WIDE.U32 R16, R4, R17, R6 ;  /* 0x0000001104103225 */ /* 0x001fc800078e0006 */
[----:B------:R-:W-:Y:S01]  /*0510*/  @P3 IMAD.IADD R17, R17, 0x1, R11 ;  /* 0x0000000111113824 */ /* 0x000fe200078e020b */
[----:B-1----:R-:W-:Y:S01]  /*0520*/  @!UP0 ULEA UR6, UR7, UR6, 0x18 ;  /* 0x0000000607068291 */ /* 0x002fe2000f8ec03f */
[----:B------:R-:W-:Y:S01]  /*0530*/  VOTEU.ALL UP0, P0 ;  /* 0x00000000003f7886 */ /* 0x000fe20000000000 */
[----:B------:R-:W-:-:S04]  /*0540*/  ISETP.NE.AND P0, PT, R0, 0x3, PT ;  /* 0x000000030000780c */ /* 0x000fc80003f05270 */
[----:B------:R-:W-:Y:S01]  /*0550*/  ISETP.EQ.OR P0, PT, R0, RZ, !P0 ;  /* 0x000000ff0000720c */ /* 0x000fe20004702670 */
[----:B--2---:R-:W-:-:S03]  /*0560*/  @!P3 IMAD.WIDE.U32 R6, R9, R3, R4 ;  /* 0x000000030906b225 */ /* 0x004fc600078e0004 */
[C---:B------:R-:W-:Y:S01]  /*0570*/  ISETP.EQ.AND P0, PT, R8.reuse, RZ, P0 ;  /* 0x000000ff0800720c */ /* 0x040fe20000702270 */
[----:B------:R-:W-:Y:S01]  /*0580*/  VIADD R8, R8, 0xffffffff ;  /* 0xffffffff08087836 */ /* 0x000fe20000000000 */
[----:B------:R-:W0:Y:S02]  /*0590*/  FENCE.VIEW.ASYNC.S ;  /* 0x00000000000073c6 */ /* 0x000e240000000000 */
[----:B0-----:R0:W3:Y:S01]  /*05a0*/  @!UP0 SYNCS.EXCH.64 URZ, [UR6+0x80], UR4 ;  /* 0x00008004063f85b2 */ /* 0x0010e20008000100 */
[----:B------:R-:W-:Y:S01]  /*05b0*/  @!P3 IMAD.MOV.U32 R16, RZ, RZ, R6 ;  /* 0x000000ffff10b224 */ /* 0x000fe200078e0006 */
[----:B------:R-:W-:Y:S01]  /*05c0*/  SEL R19, RZ, 0x1, !P0 ;  /* 0x00000001ff137807 */ /* 0x000fe20004000000 */
[----:B------:R-:W-:Y:S01]  /*05d0*/  @!P3 IMAD.MOV.U32 R17, RZ, RZ, R7 ;  /* 0x000000ffff11b224 */ /* 0x000fe200078e0007 */
[----:B------:R-:W-:-:S04]  /*05e0*/  ISETP.GE.U32.AND P1, PT, R8, 0x2, PT ;  /* 0x000000020800780c */ /* 0x000fc80003f26070 */
[----:B------:R-:W-:Y:S01]  /*05f0*/  SEL R19, R19, 0x2, P1 ;  /* 0x0000000213137807 */ /* 0x000fe20000800000 */
[----:B------:R0:W3:Y:S01]  /*0600*/  @!UP1 SYNCS.EXCH.64 URZ, [UR6+0x88], UR4 ;  /* 0x00008804063f95b2 */ /* 0x0000e20008000100 */
[----:B------:R-:W-:Y:S01]  /*0610*/  NOP ;  /* 0x0000000000007918 */ /* 0x000fe20000000000 */
[----:B---34-:R-:W-:Y:S06]  /*0620*/  BAR.SYNC.DEFER_BLOCKING 0x0 ;  /* 0x0000000000007b1d */ /* 0x018fec0000010000 */
[----:B------:R-:W-:Y:S05]  /*0630*/  @!P2 BRA `(.L_x_3) ;  /* 0x0000006c00c4a947 */ /* 0x000fea0003800000 */
[----:B------:R-:W-:-:S13]  /*0640*/  ISETP.GT.U32.AND P0, PT, R8, 0x1, PT ;  /* 0x000000010800780c */ /* 0x000fda0003f04070 */
[----:B0-----:R-:W-:Y:S05]  /*0650*/  @P0 EXIT ;  /* 0x000000000000094d */ /* 0x001fea0003800000 */
[----:B------:R-:W-:Y:S01]  /*0660*/  ULDC.64 UR4, c[0x0][0x650] ;  /* 0x0001940000047ab9 */ /* 0x000fe20000000a00 */
[----:B------:R-:W-:Y:S01]  /*0670*/  PRMT R0, RZ, 0x7610, R0 ;  /* 0x00007610ff007816 */ /* 0x000fe20000000000 */
[----:B------:R-:W-:Y:S01]  /*0680*/  IMAD.MOV.U32 R94, RZ, RZ, -0x1 ;  /* 0xffffffffff5e7424 */ /* 0x000fe200078e00ff */
[----:B------:R-:W-:Y:S01]  /*0690*/  ISETP.GE.U32.AND P0, PT, R16, UR4, PT ;  /* 0x0000000410007c0c */ /* 0x000fe2000bf06070 */
[----:B------:R-:W-:Y:S02]  /*06a0*/  IMAD.MOV.U32 R90, RZ, RZ, -0x1 ;  /* 0xffffffffff5a7424 */ /* 0x000fe400078e00ff */
[----:B------:R-:W-:Y:S01]  /*06b0*/  IMAD.MOV.U32 R23, RZ, RZ, -0x1 ;  /* 0xffffffffff177424 */ /* 0x000fe200078e00ff */
[----:B------:R-:W-:-:S13]  /*06c0*/  ISETP.GE.U32.AND.EX P0, PT, R17, UR5, PT, P0 ;  /* 0x0000000511007c0c */ /* 0x000fda000bf06100 */
[----:B------:R-:W-:Y:S05]  /*06d0*/  @P0 BRA `(.L_x_4) ;  /* 0x0000000400540947 */ /* 0x000fea0003800000 */
[----:B------:R-:W0:Y:S01]  /*06e0*/  LDC.64 R14, c[0x0][0x628] ;  /* 0x00018a00ff0e7b82 */ /* 0x000e220000000a00 */
[----:B------:R-:W-:Y:S02]  /*06f0*/  IMAD.MOV.U32 R6, RZ, RZ, R16 ;  /* 0x000000ffff067224 */ /* 0x000fe400078e0010 */
[----:B------:R-:W-:-:S05]  /*0700*/  IMAD.MOV.U32 R7, RZ, RZ, R17 ;  /* 0x000000ffff077224 */ /* 0x000fca00078e0011 */
[----:B------:R-:W1:Y:S08]  /*0710*/  LDC R0, c[0x0][0x630] ;  /* 0x00018c00ff007b82 */ /* 0x000e700000000800 */
[----:B------:R-:W2:Y:S01]  /*0720*/  LDC.64 R20, c[0x0][0x620] ;  /* 0x00018800ff147b82 */ /* 0x000ea20000000a00 */
[----:B0-----:R-:W-:-:S04]  /*0730*/  ISETP.NE.U32.AND P0, PT, R14, RZ, PT ;  /* 0x000000ff0e00720c */ /* 0x001fc80003f05070 */
[----:B------:R-:W-:-:S13]  /*0740*/  ISETP.NE.AND.EX P0, PT, R15, RZ, PT, P0 ;  /* 0x000000ff0f00720c */ /* 0x000fda0003f05300 */
[----:B-12---:R-:W-:Y:S05]  /*0750*/  @!P0 BRA `(.L_x_5) ;  /* 0x0000000000288947 */ /* 0x006fea0003800000 */
[----:B------:R-:W0:Y:S02]  /*0760*/  LDC R11, c[0x0][0x634] ;  /* 0x00018d00ff0b7b82 */ /* 0x000e240000000800 */
[----:B0-----:R-:W-:-:S05]  /*0770*/  IADD3 R11, P0, R16, R11, RZ ;  /* 0x0000000b100b7210 */ /* 0x001fca0007f1e0ff */
[----:B------:R-:W-:-:S04]  /*0780*/  IMAD.X R13, RZ, RZ, R17, P0 ;  /* 0x000000ffff0d7224 */ /* 0x000fc800000e0611 */
[----:B------:R-:W-:-:S04]  /*0790*/  IMAD.WIDE.U32 R6, R13, R14, RZ ;  /* 0x0000000e0d067225 */ /* 0x000fc800078e00ff */
[----:B------:R-:W-:-:S04]  /*07a0*/  IMAD.WIDE.U32 R8, P0, R11, R15, R6 ;  /* 0x0000000f0b087225 */ /* 0x000fc80007800006 */
[----:B------:R-:W-:-:S04]  /*07b0*/  IMAD.WIDE.U32 R6, R11, R14, RZ ;  /* 0x0000000e0b067225 */ /* 0x000fc800078e00ff */
[----:B------:R-:W-:Y:S01]  /*07c0*/  IMAD.X R11, RZ, RZ, RZ, P0 ;  /* 0x000000ffff0b7224 */ /* 0x000fe200000e06ff */
[----:B------:R-:W-:Y:S01]  /*07d0*/  IADD3 RZ, P0, R7, R8, RZ ;  /* 0x0000000807ff7210 */ /* 0x000fe20007f1e0ff */
[----:B------:R-:W-:-:S04]  /*07e0*/  IMAD.MOV.U32 R10, RZ, RZ, R9 ;  /* 0x000000ffff0a7224 */ /* 0x000fc800078e0009 */
[----:B------:R-:W-:-:S08]  /*07f0*/  IMAD.WIDE.U32.X R6, R13, R15, R10, P0 ;  /* 0x0000000f0d067225 */ /* 0x000fd000000e040a */
.L_x_5:
[-CC-:B------:R-:W-:Y:S01]  /*0800*/  SHF.R.U64 R23, R6, R0.reuse, R7.reuse ;  /* 0x0000000006177219 */ /* 0x180fe20000001207 */
[----:B------:R-:W0:Y:S01]  /*0810*/  LDC R10, c[0x0][0x618] ;  /* 0x00018600ff0a7b82 */ /* 0x000e220000000800 */
[----:B------:R-:W-:Y:S01]  /*0820*/  SHF.R.U32.HI R5, RZ, R0, R7 ;  /* 0x00000000ff057219 */ /* 0x000fe20000011607 */
[----:B------:R-:W-:Y:S01]  /*0830*/  ULDC UR4, c[0x0][0x150] ;  /* 0x0000540000047ab9 */ /* 0x000fe20000000800 */
[----:B------:R-:W-:Y:S02]  /*0840*/  IADD3 R9, P0, RZ, -R23, RZ ;  /* 0x80000017ff097210 */ /* 0x000fe40007f1e0ff */
[----:B------:R-:W-:-:S03]  /*0850*/  I2FP.F32.U32 R0, R4 ;  /* 0x0000000400007245 */ /* 0x000fc60000201000 */
[----:B------:R-:W1:Y:S01]  /*0860*/  LDC.64 R28, c[0x0][0x640] ;  /* 0x00019000ff1c7b82 */ /* 0x000e620000000a00 */
[----:B------:R-:W-:Y:S02]  /*0870*/  IMAD.X R11, RZ, RZ, ~R5, P0 ;  /* 0x000000ffff0b7224 */ /* 0x000fe400000e0e05 */
[----:B------:R-:W-:Y:S01]  /*0880*/  FMUL R0, R0, UR4 ;  /* 0x0000000400007c20 */ /* 0x000fe20008400000 */
[----:B------:R-:W-:Y:S01]  /*0890*/  IMAD.WIDE.U32 R6, R9, R20, R16 ;  /* 0x0000001409067225 */ /* 0x000fe200078e0010 */
[----:B------:R-:W-:-:S03]  /*08a0*/  ULDC UR4, c[0x0][0x154] ;  /* 0x0000550000047ab9 */ /* 0x000fc60000000800 */
[----:B------:R-:W-:Y:S01]  /*08b0*/  IMAD R8, R11, R20, RZ ;  /* 0x000000140b087224 */ /* 0x000fe200078e02ff */
[----:B------:R-:W2:Y:S01]  /*08c0*/  LDC R5, c[0x0][0x144] ;  /* 0x00005100ff057b82 */ /* 0x000ea20000000800 */
[----:B------:R-:W3:Y:S02]  /*08d0*/  F2I.U32.TRUNC.NTZ R0, R0 ;  /* 0x0000000000007305 */ /* 0x000ee4000020f000 */
[----:B------:R-:W-:-:S04]  /*08e0*/  IMAD R9, R9, R21, R8 ;  /* 0x0000001509097224 */ /* 0x000fc800078e0208 */
[----:B------:R-:W-:Y:S01]  /*08f0*/  IMAD.IADD R7, R7, 0x1, R9 ;  /* 0x0000000107077824 */ /* 0x000fe200078e0209 */
[----:B------:R-:W4:Y:S01]  /*0900*/  LDC R12, c[0x0][0x608] ;  /* 0x00018200ff0c7b82 */ /* 0x000f220000000800 */
[----:B------:R-:W-:-:S03]  /*0910*/  IMAD.MOV.U32 R9, RZ, RZ, -0x1 ;  /* 0xffffffffff097424 */ /* 0x000fc600078e00ff */
[-CC-:B0-----:R-:W-:Y:S02]  /*0920*/  SHF.R.U64 R20, R6, R10.reuse, R7.reuse ;  /* 0x0000000a06147219 */ /* 0x181fe40000001207 */
[----:B------:R-:W-:Y:S02]  /*0930*/  I2FP.F32.U32 R6, R3 ;  /* 0x0000000300067245 */ /* 0x000fe40000201000 */
[----:B------:R-:W0:Y:S01]  /*0940*/  LDC R26, c[0x0][0x658] ;  /* 0x00019600ff1a7b82 */ /* 0x000e220000000800 */
[----:B-1----:R-:W-:Y:S01]  /*0950*/  ISETP.NE.U32.AND P0, PT, R28, RZ, PT ;  /* 0x000000ff1c00720c */ /* 0x002fe20003f05070 */
[----:B---3--:R-:W-:Y:S01]  /*0960*/  IMAD.MOV R8, RZ, RZ, -R0 ;  /* 0x000000ffff087224 */ /* 0x008fe200078e0a00 */
[----:B------:R-:W-:Y:S01]  /*0970*/  SHF.R.U32.HI R7, RZ, R10, R7 ;  /* 0x0000000aff077219 */ /* 0x000fe20000011607 */
[----:B------:R-:W-:Y:S01]  /*0980*/  FMUL R6, R6, UR4 ;  /* 0x0000000406067c20 */ /* 0x000fe20008400000 */
[----:B------:R-:W-:-:S03]  /*0990*/  ISETP.NE.AND.EX P0, PT, R29, RZ, PT, P0 ;  /* 0x000000ff1d00720c */ /* 0x000fc60003f05300 */
[----:B------:R-:W1:Y:S01]  /*09a0*/  LDC R14, c[0x0][0x148] ;  /* 0x00005200ff0e7b82 */ /* 0x000e620000000800 */
[----:B--2---:R-:W-:-:S07]  /*09b0*/  IMAD R0, R5, R8, R4 ;  /* 0x0000000805007224 */ /* 0x004fce00078e0204 */
[----:B------:R-:W2:Y:S01]  /*09c0*/  LDC R24, c[0x0][0x600] ;  /* 0x00018000ff187b82 */ /* 0x000ea20000000800 */
[-CC-:B----4-:R-:W-:Y:S02]  /*09d0*/  SHF.R.U64 R30, R20, R12.reuse, R7.reuse ;  /* 0x0000000c141e7219 */ /* 0x190fe40000001207 */
[----:B------:R-:W-:Y:S01]  /*09e0*/  SHF.R.U32.HI R5, RZ, R12, R7 ;  /* 0x0000000cff057219 */ /* 0x000fe20000011607 */
[----:B------:R-:W-:Y:S01]  /*09f0*/  IMAD.MOV.U32 R7, RZ, RZ, 0x1 ;  /* 0x00000001ff077424 */ /* 0x000fe200078e00ff */
[----:B------:R3:W4:Y:S03]  /*0a00*/  F2I.U32.TRUNC.NTZ R12, R6 ;  /* 0x00000006000c7305 */ /* 0x000726000020f000 */
[----:B------:R-:W1:Y:S01]  /*0a10*/  LDC R15, c[0x0][0x648] ;  /* 0x00019200ff0f7b82 */ /* 0x000e620000000800 */
[-C--:B0-----:R-:W-:Y:S02]  /*0a20*/  SHF.L.U32 R4, R9, R26.reuse, RZ ;  /* 0x0000001a09047219 */ /* 0x081fe400000006ff */
[----:B------:R-:W-:-:S02]  /*0a30*/  SHF.R.U64 R32, R30, R26, R5 ;  /* 0x0000001a1e207219 */ /* 0x000fc40000001205 */
[----:B------:R-:W-:Y:S02]  /*0a40*/  LOP3.LUT R11, RZ, R4, RZ, 0x33, !PT ;  /* 0x00000004ff0b7212 */ /* 0x000fe400078e33ff */
[-C--:B------:R-:W-:Y:S01]  /*0a50*/  SHF.R.U32.HI R5, RZ, R26.reuse, R5 ;  /* 0x0000001aff057219 */ /* 0x080fe20000011605 */
[----:B------:R-:W0:Y:S01]  /*0a60*/  LDC R21, c[0x0][0x638] ;  /* 0x00018e00ff157b82 */ /* 0x000e220000000800 */
[----:B------:R-:W-:Y:S01]  /*0a70*/  SHF.L.U32 R10, R7, R26, RZ ;  /* 0x0000001a070a7219 */ /* 0x000fe200000006ff */
[----:B------:R-:W-:-:S06]  /*0a80*/  IMAD.MOV.U32 R4, RZ, RZ, R32 ;  /* 0x000000ffff047224 */ /* 0x000fcc00078e0020 */
[----:B------:R-:W0:Y:S01]  /*0a90*/  LDC R94, c[0x0][0x610] ;  /* 0x00018400ff5e7b82 */ /* 0x000e220000000800 */
[----:B---34-:R-:W-:Y:S05]  /*0aa0*/  @!P0 BRA `(.L_x_6) ;  /* 0x0000000000288947 */ /* 0x018fea0003800000 */
[----:B------:R-:W3:Y:S02]  /*0ab0*/  LDC R9, c[0x0][0x64c] ;  /* 0x00019300ff097b82 */ /* 0x000ee40000000800 */
[----:B---3--:R-:W-:-:S05]  /*0ac0*/  IADD3 R9, P0, R32, R9, RZ ;  /* 0x0000000920097210 */ /* 0x008fca0007f1e0ff */
        /* <DEDUP_REMOVED lines=8> */
.L_x_6:
[----:B-1----:R-:W-:Y:S01]  /*0b50*/  SHF.R.U64 R4, R4, R15, R5 ;  /* 0x0000000f04047219 */ /* 0x002fe20000001205 */
[----:B--2---:R-:W-:Y:S01]  /*0b60*/  VIADD R5, R24, 0xffffffff ;  /* 0xffffffff18057836 */ /* 0x004fe20000000000 */
[----:B------:R-:W-:Y:S01]  /*0b70*/  LOP3.LUT R11, R30, R11, RZ, 0xc0, !PT ;  /* 0x0000000b1e0b7212 */ /* 0x000fe200078ec0ff */
[----:B------:R-:W-:Y:S02]  /*0b80*/  IMAD.MOV R12, RZ, RZ, -R12 ;  /* 0x000000ffff0c7224 */ /* 0x000fe400078e0a0c */
[----:B------:R-:W-:Y:S01]  /*0b90*/  IMAD.MOV R6, RZ, RZ, -R4 ;  /* 0x000000ffff067224 */ /* 0x000fe200078e0a04 */
[----:B------:R-:W-:Y:S01]  /*0ba0*/  LOP3.LUT R5, R20, R5, RZ, 0xc0, !PT ;  /* 0x0000000514057212 */ /* 0x000fe200078ec0ff */
[----:B------:R-:W-:Y:S02]  /*0bb0*/  @P3 IMAD R0, R14, R12, R3 ;  /* 0x0000000c0e003224 */ /* 0x000fe400078e0203 */
[----:B------:R-:W-:Y:S02]  /*0bc0*/  IMAD R11, R10, R4, R11 ;  /* 0x000000040a0b7224 */ /* 0x000fe400078e020b */
[----:B0-----:R-:W-:-:S02]  /*0bd0*/  IMAD R3, R6, R21, R32 ;  /* 0x0000001506037224 */ /* 0x001fc400078e0220 */
[----:B------:R-:W-:Y:S02]  /*0be0*/  IMAD R94, R11, R94, R0 ;  /* 0x0000005e0b5e7224 */ /* 0x000fe400078e0200 */
[----:B------:R-:W-:Y:S02]  /*0bf0*/  IMAD R3, R3, R24, R5 ;  /* 0x0000001803037224 */ /* 0x000fe400078e0205 */
[----:B------:R-:W-:-:S03]  /*0c00*/  IMAD.MOV.U32 R0, RZ, RZ, 0x1 ;  /* 0x00000001ff007424 */ /* 0x000fc600078e00ff */
[----:B------:R-:W-:Y:S02]  /*0c10*/  SEL R90, R3, R94, !P3 ;  /* 0x0000005e035a7207 */ /* 0x000fe40005800000 */
[----:B------:R-:W-:-:S07]  /*0c20*/  SEL R94, R94, R3, !P3 ;  /* 0x000000035e5e7207 */ /* 0x000fce0005800000 */
.L_x_4:
[----:B------:R-:W-:-:S08]  /*0c30*/  NOP ;  /* 0x0000000000007918 */ /* 0x000fd00000000000 */
[----:B------:R-:W0:Y:S02]  /*0c40*/  USETMAXREG.TRY_ALLOC.CTAPOOL UP0, 0xe8 ;  /* 0x000000e8000079c8 */ /* 0x000e240008000600 */
[----:B0-----:R-:W-:-:S13]  /*0c50*/  PLOP3.LUT P0, PT, PT, PT, UP0, 0x80, 0x0 ;  /* 0x000000000000781c */ /* 0x001fda0003f0f008 */
[----:B------:R-:W-:Y:S05]  /*0c60*/  @!P0 BRA `(.L_x_4) ;  /* 0xfffffffc00f08947 */ /* 0x000fea000383ffff */
[----:B------:R-:W-:Y:S01]  /*0c70*/  ULDC.64 UR4, c[0x0][0x598] ;  /* 0x0001660000047ab9 */ /* 0x000fe20000000a00 */
[----:B------:R-:W-:Y:S01]  /*0c80*/  ULDC.64 UR36, c[0x0][0x208] ;  /* 0x0000820000247ab9 */ /* 0x000fe20000000a00 */
[----:B------:R-:W-:-:S04]  /*0c90*/  ISETP.NE.U32.AND P0, PT, RZ, UR4, PT ;  /* 0x00000004ff007c0c */ /* 0x000fc8000bf05070 */
[----:B------:R-:W-:-:S13]  /*0ca0*/  ISETP.NE.AND.EX P0, PT, RZ, UR5, PT, P0 ;  /* 0x00000005ff007c0c */ /* 0x000fda000bf05300 */
[----:B------:R-:W-:Y:S05]  /*0cb0*/  @!P0 BRA `(.L_x_7) ;  /* 0x00000000001c8947 */ /* 0x000fea0003800000 */
[----:B------:R-:W0:Y:S02]  /*0cc0*/  LDC.64 R4, c[0x0][0x598] ;  /* 0x00016600ff047b82 */ /* 0x000e240000000a00 */
[----:B0-----:R-:W2:Y:S02]  /*0cd0*/  LDG.E.64 R4, desc[UR36][R4.64] ;  /* 0x0000002404047981 */ /* 0x001ea4000c1e1b00 */
[----:B--2---:R-:W-:-:S04]  /*0ce0*/  ISETP.NE.U32.AND P0, PT, R4, RZ, PT ;  /* 0x000000ff0400720c */ /* 0x004fc80003f05070 */
[----:B------:R-:W-:-:S13]  /*0cf0*/  ISETP.NE.AND.EX P0, PT, R5, RZ, PT, P0 ;  /* 0x000000ff0500720c */ /* 0x000fda0003f05300 */
[----:B------:R-:W-:Y:S05]  /*0d00*/  @!P0 BRA `(.L_x_7) ;  /* 0x0000000000088947 */ /* 0x000fea0003800000 */
[----:B------:R0:W5:Y:S01]  /*0d10*/  LD.E R88, desc[UR36][R4.64] ;  /* 0x0000002404587980 */ /* 0x000162000c101900 */
[----:B------:R-:W-:Y:S05]  /*0d20*/  BRA `(.L_x_8) ;  /* 0x0000000000247947 */ /* 0x000fea0003800000 */
.L_x_7:
[----:B------:R-:W-:Y:S02]  /*0d30*/  ULDC.64 UR4, c[0x0][0x588] ;  /* 0x0001620000047ab9 */ /* 0x000fe40000000a00 */
[----:B------:R-:W-:-:S04]  /*0d40*/  ISETP.NE.U32.AND P0, PT, RZ, UR4, PT ;  /* 0x00000004ff007c0c */ /* 0x000fc8000bf05070 */
[----:B------:R-:W-:-:S13]  /*0d50*/  ISETP.NE.AND.EX P0, PT, RZ, UR5, PT, P0 ;  /* 0x00000005ff007c0c */ /* 0x000fda000bf05300 */
[----:B------:R-:W-:Y:S05]  /*0d60*/  @!P0 BRA `(.L_x_9) ;  /* 0x00000000000c8947 */ /* 0x000fea0003800000 */
[----:B------:R-:W0:Y:S02]  /*0d70*/  LDC.64 R88, c[0x0][0x588] ;  /* 0x00016200ff587b82 */ /* 0x000e240000000a00 */
[----:B0-----:R1:W5:Y:S01]  /*0d80*/  LDG.E R88, desc[UR36][R88.64] ;  /* 0x0000002458587981 */ /* 0x001362000c1e1900 */
[----:B------:R-:W-:Y:S05]  /*0d90*/  BRA `(.L_x_8) ;  /* 0x0000000000087947 */ /* 0x000fea0003800000 */
.L_x_9:
[----:B------:R-:W-:Y:S02]  /*0da0*/  ULDC UR4, c[0x0][0x580] ;  /* 0x0001600000047ab9 */ /* 0x000fe40000000800 */
[----:B------:R-:W-:-:S07]  /*0db0*/  IMAD.U32 R88, RZ, RZ, UR4 ;  /* 0x00000004ff587e24 */ /* 0x000fce000f8e00ff */
.L_x_8:
[----:B------:R-:W-:Y:S02]  /*0dc0*/  ULDC.64 UR4, c[0x0][0x5a0] ;  /* 0x0001680000047ab9 */ /* 0x000fe40000000a00 */
[----:B------:R-:W-:-:S04]  /*0dd0*/  ISETP.NE.U32.AND P0, PT, RZ, UR4, PT ;  /* 0x00000004ff007c0c */ /* 0x000fc8000bf05070 */
[----:B------:R-:W-:-:S13]  /*0de0*/  ISETP.NE.AND.EX P0, PT, RZ, UR5, PT, P0 ;  /* 0x00000005ff007c0c */ /* 0x000fda000bf05300 */
[----:B------:R-:W-:Y:S05]  /*0df0*/  @!P0 BRA `(.L_x_10) ;  /* 0x00000000001c8947 */ /* 0x000fea0003800000 */
[----:B0-----:R-:W0:Y:S02]  /*0e00*/  LDC.64 R4, c[0x0][0x5a0] ;  /* 0x00016800ff047b82 */ /* 0x001e240000000a00 */
[----:B0-----:R-:W2:Y:S02]  /*0e10*/  LDG.E.64 R4, desc[UR36][R4.64] ;  /* 0x0000002404047981 */ /* 0x001ea4000c1e1b00 */
[----:B--2---:R-:W-:-:S04]  /*0e20*/  ISETP.NE.U32.AND P0, PT, R4, RZ, PT ;  /* 0x000000ff0400720c */ /* 0x004fc80003f05070 */
[----:B------:R-:W-:-:S13]  /*0e30*/  ISETP.NE.AND.EX P0, PT, R5, RZ, PT, P0 ;  /* 0x000000ff0500720c */ /* 0x000fda0003f05300 */
[----:B------:R-:W-:Y:S05]  /*0e40*/  @!P0 BRA `(.L_x_10) ;  /* 0x0000000000088947 */ /* 0x000fea0003800000 */
[----:B-1----:R0:W5:Y:S01]  /*0e50*/  LD.E R89, desc[UR36][R4.64] ;  /* 0x0000002404597980 */ /* 0x002162000c101900 */
[----:B------:R-:W-:Y:S05]  /*0e60*/  BRA `(.L_x_11) ;  /* 0x0000000000247947 */ /* 0x000fea0003800000 */
.L_x_10:
[----:B------:R-:W-:Y:S02]  /*0e70*/  ULDC.64 UR4, c[0x0][0x590] ;  /* 0x0001640000047ab9 */ /* 0x000fe40000000a00 */
[----:B------:R-:W-:-:S04]  /*0e80*/  ISETP.NE.U32.AND P0, PT, RZ, UR4, PT ;  /* 0x00000004ff007c0c */ /* 0x000fc8000bf05070 */
[----:B------:R-:W-:-:S13]  /*0e90*/  ISETP.NE.AND.EX P0, PT, RZ, UR5, PT, P0 ;  /* 0x00000005ff007c0c */ /* 0x000fda000bf05300 */
[----:B------:R-:W-:Y:S05]  /*0ea0*/  @!P0 BRA `(.L_x_12) ;  /* 0x00000000000c8947 */ /* 0x000fea0003800000 */
[----:B0-----:R-:W1:Y:S02]  /*0eb0*/  LDC.64 R4, c[0x0][0x590] ;  /* 0x00016400ff047b82 */ /* 0x001e640000000a00 */
[----:B-1----:R1:W5:Y:S01]  /*0ec0*/  LDG.E R89, desc[UR36][R4.64] ;  /* 0x0000002404597981 */ /* 0x002362000c1e1900 */
[----:B------:R-:W-:Y:S05]  /*0ed0*/  BRA `(.L_x_11) ;  /* 0x0000000000087947 */ /* 0x000fea0003800000 */
.L_x_12:
[----:B------:R-:W-:Y:S02]  /*0ee0*/  ULDC UR4, c[0x0][0x584] ;  /* 0x0001610000047ab9 */ /* 0x000fe40000000800 */
[----:B-1----:R-:W-:-:S07]  /*0ef0*/  IMAD.U32 R89, RZ, RZ, UR4 ;  /* 0x00000004ff597e24 */ /* 0x002fce000f8e00ff */
.L_x_11:
[----:B------:R-:W-:-:S13]  /*0f00*/  LOP3.LUT P0, RZ, R0, 0xff, RZ, 0xc0, !PT ;  /* 0x000000ff00ff7812 */ /* 0x000fda000780c0ff */
[----:B------:R-:W-:Y:S05]  /*0f10*/  @!P0 EXIT ;  /* 0x000000000000894d */ /* 0x000fea0003800000 */
[----:B------:R-:W-:Y:S01]  /*0f20*/  ULDC UR4, c[0x0][0x28c] ;  /* 0x0000a30000047ab9 */ /* 0x000fe20000000800 */
[----:B------:R-:W-:Y:S01]  /*0f30*/  LOP3.LUT R102, R19, 0x1, RZ, 0xfc, !PT ;  /* 0x0000000113667812 */ /* 0x000fe200078efcff */
[----:B------:R-:W-:Y:S01]  /*0f40*/  UIADD3 UR4, UR4, 0x3f, URZ ;  /* 0x0000003f04047890 */ /* 0x000fe2000fffe03f */
[----:B------:R-:W-:Y:S01]  /*0f50*/  UMOV UR38, URZ ;  /* 0x0000003f00267c82 */ /* 0x000fe20008000000 */
[----:B------:R-:W-:Y:S02]  /*0f60*/  UMOV UR39, URZ ;  /* 0x0000003f00277c82 */ /* 0x000fe40008000000 */
[----:B------:R-:W-:-:S04]  /*0f70*/  USHF.R.S32.HI UR5, URZ, 0x1f, UR4 ;  /* 0x0000001f3f057899 */ /* 0x000fc80008011404 */
[----:B------:R-:W-:-:S04]  /*0f80*/  ULEA.HI UR5, UR5, UR4, URZ, 0x6 ;  /* 0x0000000405057291 */ /* 0x000fc8000f8f303f */
[----:B------:R-:W-:-:S12]  /*0f90*/  USHF.R.S32.HI UR40, URZ, 0x6, UR5 ;  /* 0x000000063f287899 */ /* 0x000fd80008011405 */
.L_x_156:
[----:B------:R-:W-:Y:S01]  /*0fa0*/  LOP3.LUT R0, R18, 0x80, RZ, 0xc0, !PT ;  /* 0x0000008012007812 */ /* 0x000fe200078ec0ff */
[----:B------:R-:W2:Y:S01]  /*0fb0*/  S2UR UR7, SR_CgaCtaId ;  /* 0x00000000000779c3 */ /* 0x000ea20000008800 */
[----:B------:R-:W-:Y:S02]  /*0fc0*/  UMOV UR6, 0x400 ;  /* 0x0000040000067882 */ /* 0x000fe40000000000 */
[----:B------:R-:W-:-:S06]  /*0fd0*/  SHF.R.U32.HI R0, RZ, 0x7, R0 ;  /* 0x00000007ff007819 */ /* 0x000fcc0000011600 */
[----:B---3--:R-:W3:Y:S01]  /*0fe0*/  SHFL.IDX PT, R0, R0, RZ, 0x1f ;  /* 0x00001fff00007589 */ /* 0x008ee200000e0000 */
[----:B--2---:R-:W-:Y:S01]  /*0ff0*/  ULEA UR42, UR7, UR6, 0x18 ;  /* 0x00000006072a7291 */ /* 0x004fe2000f8ec03f */
[----:B---3--:R-:W-:-:S13]  /*1000*/  R2UR UR4, R0 ;  /* 0x00000000000472ca */ /* 0x008fda00000e0000 */
[----:B------:R-:W-:-:S04]  /*1010*/  ULEA.HI UR5, UR4, UR4, URZ, 0x1 ;  /* 0x0000000404057291 */ /* 0x000fc8000f8f083f */
[----:B------:R-:W-:-:S04]  /*1020*/  ULOP3.LUT UR5, UR5, 0x7fffe, URZ, 0xc0, !UPT ;  /* 0x0007fffe05057892 */ /* 0x000fc8000f8ec03f */
[----:B------:R-:W-:-:S03]  /*1030*/  UIADD3 UR5, UR4, -UR5, URZ ;  /* 0x8000000504057290 */ /* 0x000fc6000fffe03f */
[----:B------:R-:W-:Y:S01]  /*1040*/  ULDC UR4, c[0x0][0x28c] ;  /* 0x0000a30000047ab9 */ /* 0x000fe20000000800 */
[----:B------:R-:W-:Y:S01]  /*1050*/  ULEA UR5, UR5, UR42, 0xd ;  /* 0x0000002a05057291 */ /* 0x000fe2000f8e683f */
[----:B------:R-:W-:-:S03]  /*1060*/  ISETP.LT.AND P0, PT, RZ, UR4, PT ;  /* 0x00000004ff007c0c */ /* 0x000fc6000bf01270 */
[----:B------:R-:W-:-:S04]  /*1070*/  UIADD3 UR5, UR5, 0x180, URZ ;  /* 0x0000018005057890 */ /* 0x000fc8000fffe03f */
[----:B------:R-:W-:-:S04]  /*1080*/  USHF.R.U32.HI UR5, URZ, 0x4, UR5 ;  /* 0x000000043f057899 */ /* 0x000fc80008011605 */
[----:B------:R-:W-:Y:S02]  /*1090*/  ULOP3.LUT UR41, UR5, 0x3fff, URZ, 0xc0, !UPT ;  /* 0x00003fff05297892 */ /* 0x000fe4000f8ec03f */
[----:B01--45:R-:W-:Y:S10]  /*10a0*/  @P0 BRA `(.L_x_13) ;  /* 0x0000000000400947 */ /* 0x033ff40003800000 */
[----:B------:R-:W-:Y:S01]  /*10b0*/  MOV R0, 0x0 ;  /* 0x0000000000007802 */ /* 0x000fe20000000f00 */
[----:B------:R-:W-:Y:S01]  /*10c0*/  ULDC.64 UR4, c[0x4][0x68] ;  /* 0x01001a0000047ab9 */ /* 0x000fe20000000a00 */
[----:B------:R-:W-:Y:S01]  /*10d0*/  ULDC.64 UR6, c[0x4][0x8] ;  /* 0x0100020000067ab9 */ /* 0x000fe20000000a00 */
[----:B01----:R-:W-:Y:S01]  /*10e0*/  IMAD.U32 R4, RZ, RZ, UR4 ;  /* 0x00000004ff047e24 */ /* 0x003fe2000f8e00ff */
[----:B------:R0:W1:Y:S01]  /*10f0*/  LDC.64 R14, c[0x4][R0] ;  /* 0x01000000000e7b82 */ /* 0x0000620000000a00 */
[----:B------:R-:W-:Y:S01]  /*1100*/  IMAD.U32 R5, RZ, RZ, UR5 ;  /* 0x00000005ff057e24 */ /* 0x000fe2000f8e00ff */
[----:B------:R-:W-:Y:S01]  /*1110*/  ULDC.64 UR4, c[0x4][0x70] ;  /* 0x01001c0000047ab9 */ /* 0x000fe20000000a00 */
[----:B------:R-:W-:Y:S02]  /*1120*/  IMAD.U32 R10, RZ, RZ, UR6 ;  /* 0x00000006ff0a7e24 */ /* 0x000fe4000f8e00ff */
[----:B------:R-:W-:Y:S02]  /*1130*/  IMAD.U32 R6, RZ, RZ, UR4 ;  /* 0x00000004ff067e24 */ /* 0x000fe4000f8e00ff */
[----:B------:R-:W-:-:S02]  /*1140*/  IMAD.U32 R7, RZ, RZ, UR5 ;  /* 0x00000005ff077e24 */ /* 0x000fc4000f8e00ff */
[----:B------:R-:W-:Y:S02]  /*1150*/  IMAD.U32 R11, RZ, RZ, UR7 ;  /* 0x00000007ff0b7e24 */ /* 0x000fe4000f8e00ff */
[----:B------:R-:W-:Y:S02]  /*1160*/  IMAD.MOV.U32 R8, RZ, RZ, 0x1e1 ;  /* 0x000001e1ff087424 */ /* 0x000fe400078e00ff */
[----:B------:R-:W-:Y:S02]  /*1170*/  IMAD.MOV.U32 R12, RZ, RZ, 0x1 ;  /* 0x00000001ff0c7424 */ /* 0x000fe400078e00ff */
[----:B0-----:R-:W-:-:S07]  /*1180*/  IMAD.MOV.U32 R13, RZ, RZ, RZ ;  /* 0x000000ffff0d7224 */ /* 0x001fce00078e00ff */
[----:B------:R-:W-:-:S07]  /*1190*/  LEPC R20, `(.L_x_13) ;  /* 0x000000001014794e */ /* 0x000fce0000000000 */
[----:B-1---5:R-:W-:Y:S05]  /*11a0*/  CALL.ABS.NOINC R14 ;  /* 0x000000000e007343 */ /* 0x022fea0003c00000 */
.L_x_13:
[----:B------:R-:W-:-:S13]  /*11b0*/  ISETP.NE.AND P0, PT, R102, 0x3, PT ;  /* 0x000000036600780c */ /* 0x000fda0003f05270 */
[----:B------:R-:W-:Y:S05]  /*11c0*/  @!P0 BRA `(.L_x_14) ;  /* 0x0000000000048947 */ /* 0x000fea0003800000 */
[----:B------:R-:W-:Y:S01]  /*11d0*/  BPT.TRAP 0x1 ;  /* 0x000000040000795c */ /* 0x000fe20000300000 */
.L_x_14:
[----:B------:R-:W-:Y:S02]  /*11e0*/  IMAD.U32 R3, RZ, RZ, UR39 ;  /* 0x00000027ff037e24 */ /* 0x000fe4000f8e00ff */
[----:B------:R-:W-:-:S03]  /*11f0*/  IMAD.U32 R0, RZ, RZ, UR38 ;  /* 0x00000026ff007e24 */ /* 0x000fc6000f8e00ff */
[----:B------:R-:W-:Y:S02]  /*1200*/  LEA R3, R3, UR42, 0x3 ;  /* 0x0000002a03037c11 */ /* 0x000fe4000f8e18ff */
[----:B------:R-:W-:-:S04]  /*1210*/  SHF.L.U32 R0, R0, 0x1f, RZ ;  /* 0x0000001f00007819 */ /* 0x000fc800000006ff */
[----:B------:R2:W3:Y:S01]  /*1220*/  SYNCS.PHASECHK.TRANS64.TRYWAIT P1, [R3+URZ], R0 ;  /* 0x00000000030075a7 */ /* 0x0004e2000802017f */
[----:B------:R-:W-:Y:S05]  /*1230*/  @!P0 BRA `(.L_x_15) ;  /* 0x0000000000048947 */ /* 0x000fea0003800000 */
[----:B------:R-:W-:Y:S01]  /*1240*/  BPT.TRAP 0x1 ;  /* 0x000000040000795c */ /* 0x000fe20000300000 */
.L_x_15:
[----:B---3--:R-:W-:Y:S05]  /*1250*/  @P1 BRA `(.L_x_16) ;  /* 0x0000000000081947 */ /* 0x008fea0003800000 */
[----:B------:R-:W3:Y:S02]  /*1260*/  SYNCS.PHASECHK.TRANS64.TRYWAIT P1, [R3+URZ], R0 ;  /* 0x00000000030075a7 */ /* 0x000ee4000802017f */
[----:B---3--:R-:W-:Y:S05]  /*1270*/  @!P1 BRA `(.L_x_17) ;  /* 0x0000007800b49947 */ /* 0x008fea0003800000 */
.L_x_16:
[----:B------:R-:W-:-:S04]  /*1280*/  UISETP.LT.AND UP0, UPT, UR40, 0x1, UPT ;  /* 0x000000012800788c */ /* 0x000fc8000bf01270 */
[----:B------:R-:W-:-:S04]  /*1290*/  USEL UR4, UR40, 0x1, UP0 ;  /* 0x0000000128047887 */ /* 0x000fc80008000000 */
[----:B------:R-:W-:-:S06]  /*12a0*/  UIADD3 UR4, UR40, -UR4, URZ ;  /* 0x8000000428047290 */ /* 0x000fcc000fffe03f */
[----:B--23--:R-:W-:Y:S01]  /*12b0*/  IMAD.U32 R0, RZ, RZ, UR4 ;  /* 0x00000004ff007e24 */ /* 0x00cfe2000f8e00ff */
[----:B------:R-:W-:Y:S05]  /*12c0*/  WARPSYNC.ALL ;  /* 0x0000000000007948 */ /* 0x000fea0003800000 */
[----:B------:R-:W-:Y:S01]  /*12d0*/  ISETP.GE.AND P1, PT, R0, 0x1, PT ;  /* 0x000000010000780c */ /* 0x000fe20003f26270 */
[----:B------:R-:W-:Y:S01]  /*12e0*/  UIADD3 UR4, UR42, 0x38180, URZ ;  /* 0x000381802a047890 */ /* 0x000fe2000fffe03f */
[----:B------:R-:W-:Y:S01]  /*12f0*/  WARPGROUP.ARRIVE ;  /* 0x00000000000079c5 */ /* 0x000fe20000000000 */
[----:B------:R-:W-:Y:S01]  /*1300*/  UMOV UR9, 0x40000040 ;  /* 0x4000004000097882 */ /* 0x000fe20000000000 */
[----:B------:R-:W-:Y:S01]  /*1310*/  UMOV UR11, 0x40000040 ;  /* 0x40000040000b7882 */ /* 0x000fe20000000000 */
[----:B------:R-:W-:-:S04]  /*1320*/  USHF.R.U32.HI UR4, URZ, 0x4, UR4 ;  /* 0x000000043f047899 */ /* 0x000fc80008011604 */
[----:B------:R-:W-:Y:S02]  /*1330*/  ULOP3.LUT UR5, UR4, 0x3fff, URZ, 0xc0, !UPT ;  /* 0x00003fff04057892 */ /* 0x000fe4000f8ec03f */
[----:B------:R-:W-:Y:S02]  /*1340*/  ULOP3.LUT UR4, UR41, 0x10000, URZ, 0xfc, !UPT ;  /* 0x0001000029047892 */ /* 0x000fe4000f8efc3f */
[----:B------:R-:W-:Y:S02]  /*1350*/  ULOP3.LUT UR5, UR5, 0x10000, URZ, 0xfc, !UPT ;  /* 0x0001000005057892 */ /* 0x000fe4000f8efc3f */
[----:B------:R-:W-:Y:S02]  /*1360*/  ULEA UR7, UR39, UR4, 0xb ;  /* 0x0000000427077291 */ /* 0x000fe4000f8e583f */
[----:B------:R-:W-:Y:S02]  /*1370*/  ULEA UR6, UR39, UR5, 0x9 ;  /* 0x0000000527067291 */ /* 0x000fe4000f8e483f */
[----:B------:R-:W-:-:S03]  /*1380*/  UIADD3 UR12, UR7, 0x400, URZ ;  /* 0x00000400070c7890 */ /* 0x000fc6000fffe03f */
[----:B------:R-:W-:Y:S02]  /*1390*/  UMOV UR8, UR7 ;  /* 0x0000000700087c82 */ /* 0x000fe40008000000 */
[----:B------:R-:W-:Y:S02]  /*13a0*/  UMOV UR10, UR6 ;  /* 0x00000006000a7c82 */ /* 0x000fe40008000000 */
[----:B------:R-:W-:Y:S01]  /*13b0*/  HGMMA.64x64x16.F32.BF16 R56, gdesc[UR8], RZ, !UPT, gsb0 ;  /* 0x00e00000083879f0 */ /* 0x000fe2000c0018ff */
[----:B------:R-:W-:Y:S01]  /*13c0*/  UMOV UR8, UR12 ;  /* 0x0000000c00087c82 */ /* 0x000fe20008000000 */
[----:B------:R-:W-:Y:S01]  /*13d0*/  UMOV UR9, 0x40000040 ;  /* 0x4000004000097882 */ /* 0x000fe20000000000 */
[----:B------:R-:W-:Y:S01]  /*13e0*/  UIADD3 UR12, UR7, 0x402, URZ ;  /* 0x00000402070c7890 */ /* 0x000fe2000fffe03f */
[----:B------:R-:W-:Y:S02]  /*13f0*/  WARPGROUP.DEPBAR.LE gsb0, 0x0 ;  /* 0x00008000000079c5 */ /* 0x000fe40000010000 */
[----:B------:R-:W-:-:S06]  /*1400*/  WARPGROUP.ARRIVE ;  /* 0x00000000000079c5 */ /* 0x000fcc0000000000 */
[----:B------:R-:W-:Y:S01]  /*1410*/  HGMMA.64x64x16.F32.BF16 R24, gdesc[UR8], RZ, !UPT, gsb0 ;  /* 0x00e00000081879f0 */ /* 0x000fe2000c0018ff */
[----:B------:R-:W-:Y:S02]  /*1420*/  UIADD3 UR8, UR7, 0x2, URZ ;  /* 0x0000000207087890 */ /* 0x000fe4000fffe03f */
[----:B------:R-:W-:Y:S01]  /*1430*/  UIADD3 UR10, UR6, 0x2, URZ ;  /* 0x00000002060a7890 */ /* 0x000fe2000fffe03f */
[----:B------:R-:W-:Y:S01]  /*1440*/  UMOV UR9, 0x40000040 ;  /* 0x4000004000097882 */ /* 0x000fe20000000000 */
[----:B------:R-:W-:Y:S01]  /*1450*/  UMOV UR11, 0x40000040 ;  /* 0x40000040000b7882 */ /* 0x000fe20000000000 */
[----:B------:R-:W-:Y:S02]  /*1460*/  WARPGROUP.DEPBAR.LE gsb0, 0x0 ;  /* 0x00008000000079c5 */ /* 0x000fe40000010000 */
[----:B------:R-:W-:-:S06]  /*1470*/  WARPGROUP.ARRIVE ;  /* 0x00000000000079c5 */ /* 0x000fcc0000000000 */
[----:B------:R-:W-:Y:S01]  /*1480*/  HGMMA.64x64x16.F32.BF16 R56, gdesc[UR8], R56, gsb0 ;  /* 0x00e00000083879f0 */ /* 0x000fe20008001838 */
[----:B------:R-:W-:Y:S01]  /*1490*/  UMOV UR8, UR12 ;  /* 0x0000000c00087c82 */ /* 0x000fe20008000000 */
[----:B------:R-:W-:Y:S01]  /*14a0*/  UMOV UR9, 0x40000040 ;  /* 0x4000004000097882 */ /* 0x000fe20000000000 */
[----:B------:R-:W-:Y:S01]  /*14b0*/  UIADD3 UR12, UR7, 0x404, URZ ;  /* 0x00000404070c7890 */ /* 0x000fe2000fffe03f */
[----:B------:R-:W-:Y:S02]  /*14c0*/  WARPGROUP.DEPBAR.LE gsb0, 0x0 ;  /* 0x00008000000079c5 */ /* 0x000fe40000010000 */
[----:B------:R-:W-:-:S06]  /*14d0*/  WARPGROUP.ARRIVE ;  /* 0x00000000000079c5 */ /* 0x000fcc0000000000 */
[----:B------:R-:W-:Y:S01]  /*14e0*/  HGMMA.64x64x16.F32.BF16 R24, gdesc[UR8], R24, gsb0 ;  /* 0x00e00000081879f0 */ /* 0x000fe20008001818 */
        /* <DEDUP_REMOVED lines=9> */
[----:B------:R-:W-:Y:S02]  /*1580*/  WARPGROUP.DEPBAR.LE gsb0, 0x0 ;  /* 0x00008000000079c5 */ /* 0x000fe40000010000 */
[----:B------:R-:W-:-:S06]  /*1590*/  WARPGROUP.ARRIVE ;  /* 0x00000000000079c5 */ /* 0x000fcc0000000000 */
[----:B------:R-:W-:Y:S01]  /*15a0*/  HGMMA.64x64x16.F32.BF16 R24, gdesc[UR8], R24, gsb0 ;  /* 0x00e00000081879f0 */ /* 0x000fe20008001818 */
[----:B------:R-:W-:Y:S02]  /*15b0*/  UIADD3 UR8, UR7, 0x6, URZ ;  /* 0x0000000607087890 */ /* 0x000fe4000fffe03f */
[----:B------:R-:W-:Y:S01]  /*15c0*/  UIADD3 UR10, UR6, 0x6, URZ ;  /* 0x00000006060a7890 */ /* 0x000fe2000fffe03f */
[----:B------:R-:W-:Y:S01]  /*15d0*/  UMOV UR9, 0x40000040 ;  /* 0x4000004000097882 */ /* 0x000fe20000000000 */
[----:B------:R-:W-:Y:S01]  /*15e0*/  UMOV UR11, 0x40000040 ;  /* 0x40000040000b7882 */ /* 0x000fe20000000000 */
[----:B------:R-:W-:Y:S01]  /*15f0*/  UIADD3 UR7, UR7, 0x406, URZ ;  /* 0x0000040607077890 */ /* 0x000fe2000fffe03f */
[----:B------:R-:W-:Y:S02]  /*1600*/  WARPGROUP.DEPBAR.LE gsb0, 0x0 ;  /* 0x00008000000079c5 */ /* 0x000fe40000010000 */
[----:B------:R-:W-:-:S06]  /*1610*/  WARPGROUP.ARRIVE ;  /* 0x00000000000079c5 */ /* 0x000fcc0000000000 */
[----:B------:R-:W-:Y:S01]  /*1620*/  HGMMA.64x64x16.F32.BF16 R56, gdesc[UR8], R56, gsb0 ;  /* 0x00e00000083879f0 */ /* 0x000fe20008001838 */
[----:B------:R-:W-:Y:S01]  /*1630*/  UMOV UR8, UR7 ;  /* 0x0000000700087c82 */ /* 0x000fe20008000000 */
[----:B------:R-:W-:Y:S01]  /*1640*/  UMOV UR9, 0x40000040 ;  /* 0x4000004000097882 */ /* 0x000fe20000000000 */
[----:B------:R-:W-:Y:S02]  /*1650*/  WARPGROUP.DEPBAR.LE gsb0, 0x0 ;  /* 0x00008000000079c5 */ /* 0x000fe40000010000 */
[----:B------:R-:W-:-:S06]  /*1660*/  WARPGROUP.ARRIVE ;  /* 0x00000000000079c5 */ /* 0x000fcc0000000000 */
[----:B------:R-:W-:Y:S03]  /*1670*/  HGMMA.64x64x16.F32.BF16 R24, gdesc[UR8], R24, gsb0 ;  /* 0x00e00000081879f0 */ /* 0x000fe60008001818 */
[----:B------:R-:W-:Y:S02]  /*1680*/  WARPGROUP.DEPBAR.LE gsb0, 0x0 ;  /* 0x00008000000079c5 */ /* 0x000fe40000010000 */
[----:B------:R-:W-:Y:S05]  /*1690*/  @!P1 BRA `(.L_x_18) ;  /* 0x0000000400789947 */ /* 0x000fea0003800000 */
[----:B------:R-:W-:-:S04]  /*16a0*/  UIADD3 UR6, UR39, 0x1, URZ ;  /* 0x0000000127067890 */ /* 0x000fc8000fffe03f */
[----:B------:R-:W-:-:S04]  /*16b0*/  UISETP.NE.AND UP0, UPT, UR6, 0x7, UPT ;  /* 0x000000070600788c */ /* 0x000fc8000bf05270 */
[----:B------:R-:W-:Y:S02]  /*16c0*/  USEL UR7, URZ, 0x1, UP0 ;  /* 0x000000013f077887 */ /* 0x000fe40008000000 */
[----:B------:R-:W-:Y:S02]  /*16d0*/  USEL UR6, UR6, URZ, UP0 ;  /* 0x0000003f06067287 */ /* 0x000fe40008000000 */
[----:B------:R-:W-:-:S06]  /*16e0*/  ULOP3.LUT UR7, UR38, UR7, URZ, 0x3c, !UPT ;  /* 0x0000000726077292 */ /* 0x000fcc000f8e3c3f */
[----:B01----:R-:W-:Y:S01]  /*16f0*/  IMAD.U32 R5, RZ, RZ, UR7 ;  /* 0x00000007ff057e24 */ /* 0x003fe2000f8e00ff */
[----:B------:R-:W-:-:S06]  /*1700*/  UMOV UR7, UR39 ;  /* 0x0000002700077c82 */ /* 0x000fcc0008000000 */
.L_x_25:
[----:B01----:R-:W-:Y:S05]  /*1710*/  @!P0 BRA `(.L_x_19) ;  /* 0x0000000000048947 */ /* 0x003fea0003800000 */
[----:B------:R-:W-:Y:S01]  /*1720*/  BPT.TRAP 0x1 ;  /* 0x000000040000795c */ /* 0x000fe20000300000 */
.L_x_19:
[----:B------:R-:W0:Y:S01]  /*1730*/  S2UR UR9, SR_CgaCtaId ;  /* 0x00000000000979c3 */ /* 0x000e220000008800 */
[----:B------:R-:W-:Y:S01]  /*1740*/  UMOV UR8, 0x400 ;  /* 0x0000040000087882 */ /* 0x000fe20000000000 */
[----:B------:R-:W-:Y:S01]  /*1750*/  SHF.L.U32 R3, R5, 0x1f, RZ ;  /* 0x0000001f05037819 */ /* 0x000fe200000006ff */
[----:B0-----:R-:W-:-:S04]  /*1760*/  ULEA UR15, UR9, UR8, 0x18 ;  /* 0x00000008090f7291 */ /* 0x001fc8000f8ec03f */
[----:B------:R-:W-:-:S09]  /*1770*/  ULEA UR8, UR6, UR15, 0x3 ;  /* 0x0000000f06087291 */ /* 0x000fd2000f8e183f */
[----:B------:R0:W1:Y:S01]  /*1780*/  SYNCS.PHASECHK.TRANS64.TRYWAIT P1, [UR8], R3 ;  /* 0x00000003ff0075a7 */ /* 0x0000620008020148 */
[----:B------:R-:W-:Y:S05]  /*1790*/  @!P0 BRA `(.L_x_20) ;  /* 0x0000000000048947 */ /* 0x000fea0003800000 */
[----:B------:R-:W-:Y:S01]  /*17a0*/  BPT.TRAP 0x1 ;  /* 0x000000040000795c */ /* 0x000fe20000300000 */
.L_x_20:
[----:B-1----:R-:W-:Y:S05]  /*17b0*/  @P1 BRA `(.L_x_21) ;  /* 0x0000000000081947 */ /* 0x002fea0003800000 */
[----:B------:R-:W1:Y:S02]  /*17c0*/  SYNCS.PHASECHK.TRANS64.TRYWAIT P1, [UR8], R3 ;  /* 0x00000003ff0075a7 */ /* 0x000e640008020148 */
[----:B-1----:R-:W-:Y:S05]  /*17d0*/  @!P1 BRA `(.L_x_22) ;  /* 0x0000007400709947 */ /* 0x002fea0003800000 */
.L_x_21:
[----:B------:R-:W-:Y:S01]  /*17e0*/  ULEA UR12, UR6, UR5, 0x9 ;  /* 0x00000005060c7291 */ /* 0x000fe2000f8e483f */
[----:B------:R-:W-:Y:S01]  /*17f0*/  WARPGROUP.ARRIVE ;  /* 0x00000000000079c5 */ /* 0x000fe20000000000 */
[----:B------:R-:W-:Y:S01]  /*1800*/  ULEA UR13, UR6, UR4, 0xb ;  /* 0x00000004060d7291 */ /* 0x000fe2000f8e583f */
[----:B------:R-:W-:Y:S01]  /*1810*/  UMOV UR11, 0x40000040 ;  /* 0x40000040000b7882 */ /* 0x000fe20000000000 */
[----:B------:R-:W-:Y:S02]  /*1820*/  UMOV UR9, 0x40000040 ;  /* 0x4000004000097882 */ /* 0x000fe40000000000 */
[----:B------:R-:W-:Y:S01]  /*1830*/  UIADD3 UR14, UR13, 0x400, URZ ;  /* 0x000004000d0e7890 */ /* 0x000fe2000fffe03f */
[----:B------:R-:W-:Y:S02]  /*1840*/  UMOV UR10, UR12 ;  /* 0x0000000c000a7c82 */ /* 0x000fe40008000000 */
[----:B------:R-:W-:Y:S02]  /*1850*/  UMOV UR8, UR13 ;  /* 0x0000000d00087c82 */ /* 0x000fe40008000000 */
[----:B------:R-:W-:Y:S01]  /*1860*/  HGMMA.64x64x16.F32.BF16 R56, gdesc[UR8], R56, gsb0 ;  /* 0x00e00000083879f0 */ /* 0x000fe20008001838 */
[----:B------:R-:W-:Y:S01]  /*1870*/  UMOV UR9, 0x40000040 ;  /* 0x4000004000097882 */ /* 0x000fe20000000000 */
[----:B------:R-:W-:Y:S01]  /*1880*/  UMOV UR8, UR14 ;  /* 0x0000000e00087c82 */ /* 0x000fe20008000000 */
[----:B------:R-:W-:Y:S01]  /*1890*/  UIADD3 UR14, UR13, 0x402, URZ ;  /* 0x000004020d0e7890 */ /* 0x000fe2000fffe03f */
[----:B------:R-:W-:-:S02]  /*18a0*/  WARPGROUP.DEPBAR.LE gsb0, 0x0 ;  /* 0x00008000000079c5 */ /* 0x000fc40000010000 */
        /* <DEDUP_REMOVED lines=42> */
[----:B------:R-:W-:Y:S01]  /*1b50*/  BPT.TRAP 0x1 ;  /* 0x000000040000795c */ /* 0x000fe20000300000 */
.L_x_23:
[----:B------:R-:W-:Y:S01]  /*1b60*/  ULEA UR8, UR7, UR15, 0x3 ;  /* 0x0000000f07087291 */ /* 0x000fe2000f8e183f */
[----:B------:R-:W-:-:S03]  /*1b70*/  ISETP.GT.U32.AND P1, PT, R19, 0x1, PT ;  /* 0x000000011300780c */ /* 0x000fc60003f24070 */
[----:B------:R-:W-:-:S04]  /*1b80*/  UIADD3 UR8, UR8, 0x38, URZ ;  /* 0x0000003808087890 */ /* 0x000fc8000fffe03f */
[----:B------:R-:W-:-:S09]  /*1b90*/  UPRMT UR8, URZ, 0x654, UR8 ;  /* 0x000006543f087896 */ /* 0x000fd20008000008 */
[----:B------:R-:W-:Y:S01]  /*1ba0*/  SYNCS.ARRIVE.TRANS64.RED.A1T0 RZ, [UR8], RZ ;  /* 0x000000ffffff79a7 */ /* 0x000fe20008100408 */
[----:B------:R-:W-:Y:S05]  /*1bb0*/  @P1 BRA `(.L_x_24) ;  /* 0x0000000000041947 */ /* 0x000fea0003800000 */
[----:B------:R-:W-:Y:S01]  /*1bc0*/  BPT.TRAP 0x1 ;  /* 0x000000040000795c */ /* 0x000fe20000300000 */
.L_x_24:
[----:B------:R-:W-:Y:S01]  /*1bd0*/  UIADD3 UR6, UR6, 0x1, URZ ;  /* 0x0000000106067890 */ /* 0x000fe2000fffe03f */
[C---:B------:R-:W-:Y:S01]  /*1be0*/  ISETP.GT.AND P1, PT, R0.reuse, 0x1, PT ;  /* 0x000000010000780c */ /* 0x040fe20003f24270 */
[----:B------:R-:W-:Y:S01]  /*1bf0*/  UIADD3 UR7, UR7, 0x1, URZ ;  /* 0x0000000107077890 */ /* 0x000fe2000fffe03f */
[----:B------:R-:W-:Y:S01]  /*1c00*/  VIADD R0, R0, 0xffffffff ;  /* 0xffffffff00007836 */ /* 0x000fe20000000000 */
[----:B------:R-:W-:Y:S02]  /*1c10*/  UISETP.NE.AND UP0, UPT, UR6, 0x7, UPT ;  /* 0x000000070600788c */ /* 0x000fe4000bf05270 */
[----:B------:R-:W-:Y:S02]  /*1c20*/  UISETP.NE.AND UP1, UPT, UR7, 0x7, UPT ;  /* 0x000000070700788c */ /* 0x000fe4000bf25270 */
[----:B------:R-:W-:Y:S02]  /*1c30*/  USEL UR8, URZ, 0x1, UP0 ;  /* 0x000000013f087887 */ /* 0x000fe40008000000 */
[----:B------:R-:W-:-:S02]  /*1c40*/  USEL UR6, UR6, URZ, UP0 ;  /* 0x0000003f06067287 */ /* 0x000fc40008000000 */
[----:B------:R-:W-:Y:S02]  /*1c50*/  USEL UR7, UR7, URZ, UP1 ;  /* 0x0000003f07077287 */ /* 0x000fe40008800000 */
[----:B------:R-:W-:Y:S01]  /*1c60*/  LOP3.LUT R5, R5, UR8, RZ, 0x3c, !PT ;  /* 0x0000000805057c12 */ /* 0x000fe2000f8e3cff */
[----:B------:R-:W-:Y:S09]  /*1c70*/  @P1 BRA `(.L_x_25) ;  /* 0xfffffff800a41947 */ /* 0x000ff2000383ffff */
.L_x_18:
[----:B------:R-:W2:Y:S02]  /*1c80*/  LDC R0, c[0x0][0x28c] ;  /* 0x0000a300ff007b82 */ /* 0x000ea40000000800 */
[----:B--2---:R-:W-:-:S13]  /*1c90*/  ISETP.GE.AND P1, PT, R0, 0x1, PT ;  /* 0x000000010000780c */ /* 0x004fda0003f26270 */
[----:B------:R-:W-:Y:S05]  /*1ca0*/  @!P1 BRA `(.L_x_26) ;  /* 0x0000000000509947 */ /* 0x000fea0003800000 */
[----:B------:R-:W-:Y:S05]  /*1cb0*/  @!P0 BRA `(.L_x_27) ;  /* 0x0000000000048947 */ /* 0x000fea0003800000 */
[----:B------:R-:W-:Y:S01]  /*1cc0*/  BPT.TRAP 0x1 ;  /* 0x000000040000795c */ /* 0x000fe20000300000 */
.L_x_27:
[----:B------:R-:W-:Y:S01]  /*1cd0*/  UISETP.LT.AND UP0, UPT, UR40, 0x1, UPT ;  /* 0x000000012800788c */ /* 0x000fe2000bf01270 */
[----:B------:R-:W2:Y:S01]  /*1ce0*/  S2UR UR7, SR_CgaCtaId ;  /* 0x00000000000779c3 */ /* 0x000ea20000008800 */
[----:B------:R-:W-:Y:S02]  /*1cf0*/  ISETP.GT.U32.AND P0, PT, R19, 0x1, PT ;  /* 0x000000011300780c */ /* 0x000fe40003f04070 */
[----:B------:R-:W-:-:S04]  /*1d00*/  USEL UR6, UR40, 0x1, UP0 ;  /* 0x0000000128067887 */ /* 0x000fc80008000000 */
[----:B------:R-:W-:-:S04]  /*1d10*/  UIADD3 UR6, UR39, UR40, -UR6 ;  /* 0x0000002827067290 */ /* 0x000fc8000fffe806 */
[----:B------:R-:W-:-:S04]  /*1d20*/  UIMAD.WIDE.U32 UR4, UR6, 0x24924925, URZ ;  /* 0x24924925060478a5 */ /* 0x000fc8000f8e003f */
[----:B------:R-:W-:-:S04]  /*1d30*/  UIADD3 UR4, UR6, -UR5, URZ ;  /* 0x8000000506047290 */ /* 0x000fc8000fffe03f */
[----:B------:R-:W-:-:S03]  /*1d40*/  ULEA.HI UR4, UR4, UR5, URZ, 0x1f ;  /* 0x0000000504047291 */ /* 0x000fc6000f8ff83f */
[----:B------:R-:W-:Y:S01]  /*1d50*/  UMOV UR5, 0x400 ;  /* 0x0000040000057882 */ /* 0x000fe20000000000 */
[----:B------:R-:W-:Y:S02]  /*1d60*/  USHF.R.U32.HI UR4, URZ, 0x2, UR4 ;  /* 0x000000023f047899 */ /* 0x000fe40008011604 */
[----:B--2---:R-:W-:Y:S02]  /*1d70*/  ULEA UR5, UR7, UR5, 0x18 ;  /* 0x0000000507057291 */ /* 0x004fe4000f8ec03f */
[----:B------:R-:W-:-:S04]  /*1d80*/  UIMAD UR4, UR4, -0x7, UR6 ;  /* 0xfffffff9040478a4 */ /* 0x000fc8000f8e0206 */
[----:B------:R-:W-:-:S04]  /*1d90*/  ULEA UR4, UR4, UR5, 0x3 ;  /* 0x0000000504047291 */ /* 0x000fc8000f8e183f */
[----:B------:R-:W-:-:S04]  /*1da0*/  UIADD3 UR4, UR4, 0x38, URZ ;  /* 0x0000003804047890 */ /* 0x000fc8000fffe03f */
[----:B------:R-:W-:-:S09]  /*1db0*/  UPRMT UR4, URZ, 0x654, UR4 ;  /* 0x000006543f047896 */ /* 0x000fd20008000004 */
[----:B------:R-:W-:Y:S01]  /*1dc0*/  SYNCS.ARRIVE.TRANS64.RED.A1T0 RZ, [UR4], RZ ;  /* 0x000000ffffff79a7 */ /* 0x000fe20008100404 */
[----:B------:R-:W-:Y:S05]  /*1dd0*/  @P0 BRA `(.L_x_26) ;  /* 0x0000000000040947 */ /* 0x000fea0003800000 */
[----:B------:R-:W-:Y:S01]  /*1de0*/  BPT.TRAP 0x1 ;  /* 0x000000040000795c */ /* 0x000fe20000300000 */
.L_x_26:
[----:B------:R-:W2:Y:S01]  /*1df0*/  LDC R6, c[0x0][0x288] ;  /* 0x0000a200ff067b82 */ /* 0x000ea20000000800 */
[----:B01----:R-:W-:Y:S01]  /*1e00*/  SHF.R.U32.HI R3, RZ, 0x2, R18 ;  /* 0x00000002ff037819 */ /* 0x003fe20000011612 */
[----:B------:R-:W-:Y:S01]  /*1e10*/  UIADD3 UR39, UR40, UR39, URZ ;  /* 0x0000002728277290 */ /* 0x000fe2000fffe03f */
[----:B------:R-:W-:Y:S01]  /*1e20*/  LOP3.LUT R4, R18, 0x60, RZ, 0xc0, !PT ;  /* 0x0000006012047812 */ /* 0x000fe200078ec0ff */
[----:B------:R-:W-:Y:S01]  /*1e30*/  IMAD.SHL.U32 R11, R94, 0x100, RZ ;  /* 0x000001005e0b7824 */ /* 0x000fe200078e00ff */
[----:B------:R-:W-:Y:S01]  /*1e40*/  LOP3.LUT R3, R3, 0x7, RZ, 0xc0, !PT ;  /* 0x0000000703037812 */ /* 0x000fe200078ec0ff */
[----:B------:R-:W-:Y:S01]  /*1e50*/  UISETP.GT.U32.AND UP0, UPT, UR39, 0x6, UPT ;  /* 0x000000062700788c */ /* 0x000fe2000bf04070 */
[----:B------:R-:W-:Y:S01]  /*1e60*/  SHF.R.U32.HI R4, RZ, 0x1, R4 ;  /* 0x00000001ff047819 */ /* 0x000fe20000011604 */
[----:B------:R-:W-:Y:S01]  /*1e70*/  UIMAD.WIDE.U32 UR4, UR39, 0x24924925, URZ ;  /* 0x24924925270478a5 */ /* 0x000fe2000f8e003f */
[----:B------:R-:W-:Y:S01]  /*1e80*/  LOP3.LUT R0, R22, 0x1, RZ, 0xc0, !PT ;  /* 0x0000000116007812 */ /* 0x000fe200078ec0ff */
[----:B------:R-:W-:Y:S01]  /*1e90*/  ULDC UR7, c[0x0][0x284] ;  /* 0x0000a10000077ab9 */ /* 0x000fe20000000800 */
[----:B------:R-:W-:Y:S01]  /*1ea0*/  IADD3 R5, RZ, -R4, -R3 ;  /* 0x80000004ff057210 */ /* 0x000fe20007ffe803 */
[----:B------:R-:W-:Y:S01]  /*1eb0*/  UISETP.LT.U32.AND UP0, UPT, UR40, 0x7, UP0 ;  /* 0x000000072800788c */ /* 0x000fe20008701070 */
[----:B------:R-:W-:Y:S01]  /*1ec0*/  SHF.R.S32.HI R21, RZ, 0x1f, R23 ;  /* 0x0000001fff157819 */ /* 0x000fe20000011417 */
[C---:B------:R-:W-:Y:S01]  /*1ed0*/  IMAD.SHL.U32 R8, R0.reuse, 0x40, RZ ;  /* 0x0000004000087824 */ /* 0x040fe200078e00ff */
[----:B------:R-:W-:Y:S01]  /*1ee0*/  UIADD3 UR4, UR39, -UR5, URZ ;  /* 0x8000000527047290 */ /* 0x000fe2000fffe03f */
[----:B------:R-:W-:Y:S01]  /*1ef0*/  IMAD R10, R0, -0x40, R5 ;  /* 0xffffffc0000a7824 */ /* 0x000fe200078e0205 */
[----:B------:R-:W-:Y:S01]  /*1f00*/  LOP3.LUT R0, R18, 0x3, RZ, 0xc0, !PT ;  /* 0x0000000312007812 */ /* 0x000fe200078ec0ff */
[----:B------:R-:W-:Y:S01]  /*1f10*/  IMAD.SHL.U32 R5, R90, 0x40, RZ ;  /* 0x000000405a057824 */ /* 0x000fe200078e00ff */
[----:B------:R-:W-:Y:S01]  /*1f20*/  UISETP.GE.U32.AND UP1, UPT, UR40, 0x7, UPT ;  /* 0x000000072800788c */ /* 0x000fe2000bf26070 */
[----:B------:R-:W-:Y:S01]  /*1f30*/  LOP3.LUT R3, R8, 0x40, R3, 0xe2, !PT ;  /* 0x0000004008037812 */ /* 0x000fe200078ee203 */
[----:B------:R-:W-:Y:S01]  /*1f40*/  ULDC.64 UR8, c[0x0][0x5d0] ;  /* 0x0001740000087ab9 */ /* 0x000fe20000000a00 */
[----:B------:R-:W-:Y:S01]  /*1f50*/  USEL UR6, URZ, 0x1, !UP0 ;  /* 0x000000013f067887 */ /* 0x000fe2000c000000 */
[----:B------:R-:W-:Y:S01]  /*1f60*/  IMAD R8, R21, UR8, RZ ;  /* 0x0000000815087c24 */ /* 0x000fe2000f8e02ff */
[----:B--2---:R-:W-:Y:S01]  /*1f70*/  ISETP.GE.AND P0, PT, R5, R6, PT ;  /* 0x000000060500720c */ /* 0x004fe20003f06270 */
[----:B------:R-:W-:Y:S01]  /*1f80*/  IMAD R0, R0, -0x2, R6 ;  /* 0xfffffffe00007824 */ /* 0x000fe200078e0206 */
[----:B------:R-:W-:Y:S01]  /*1f90*/  ULEA.HI UR4, UR4, UR5, URZ, 0x1f ;  /* 0x0000000504047291 */ /* 0x000fe2000f8ff83f */
[----:B------:R-:W-:Y:S01]  /*1fa0*/  IMAD.SHL.U32 R6, R18, 0x2, RZ ;  /* 0x0000000212067824 */ /* 0x000fe200078e00ff */
[----:B------:R-:W-:Y:S01]  /*1fb0*/  ISETP.GE.OR P0, PT, R11, UR7, P0 ;  /* 0x000000070b007c0c */ /* 0x000fe20008706670 */
[----:B------:R-:W-:Y:S01]  /*1fc0*/  IMAD.WIDE R94, R94, 0x100, RZ ;  /* 0x000001005e5e7825 */ /* 0x000fe200078e02ff */
[----:B------:R-:W-:-:S02]  /*1fd0*/  ULOP3.LUT UR38, UR38, UR6, URZ, 0x3c, !UPT ;  /* 0x0000000626267292 */ /* 0x000fc4000f8e3c3f */
[----:B------:R-:W-:Y:S01]  /*1fe0*/  LOP3.LUT R6, R5, 0x6, R6, 0xf8, !PT ;  /* 0x0000000605067812 */ /* 0x000fe200078ef806 */
[----:B------:R-:W-:Y:S01]  /*1ff0*/  USHF.R.U32.HI UR4, URZ, 0x2, UR4 ;  /* 0x000000023f047899 */ /* 0x000fe20008011604 */
[----:B------:R-:W-:Y:S01]  /*2000*/  IMAD R13, R23, UR9, R8 ;  /* 0x00000009170d7c24 */ /* 0x000fe2000f8e0208 */
[----:B------:R-:W-:Y:S01]  /*2010*/  LOP3.LUT R113, R94, R3, R4, 0xfe, !PT ;  /* 0x000000035e717212 */ /* 0x000fe200078efe04 */
[----:B------:R-:W-:Y:S01]  /*2020*/  IMAD.IADD R4, R0, 0x1, -R5 ;  /* 0x0000000100047824 */ /* 0x000fe200078e0a05 */
[----:B------:R-:W-:Y:S01]  /*2030*/  SHF.R.S32.HI R7, RZ, 0x1f, R6 ;  /* 0x0000001fff077819 */ /* 0x000fe20000011406 */
[----:B------:R-:W-:Y:S01]  /*2040*/  @UP1 ULOP3.LUT UR38, UR38, 0x1, UR4, 0x78, !UPT ;  /* 0x0000000126261892 */ /* 0x000fe2000f8e7804 */
[----:B------:R-:W-:Y:S01]  /*2050*/  IADD3 R3, -R11, UR7, R10 ;  /* 0x000000070b037c10 */ /* 0x000fe2000fffe10a */
[----:B------:R-:W-:Y:S01]  /*2060*/  UIMAD UR39, UR4, -0x7, UR39 ;  /* 0xfffffff9042778a4 */ /* 0x000fe2000f8e0227 */
[----:B------:R-:W-:Y:S02]  /*2070*/  IMAD.MOV.U32 R0, RZ, RZ, -0x1 ;  /* 0xffffffffff007424 */ /* 0x000fe400078e00ff */
[----:B------:R-:W-:-:S04]  /*2080*/  IMAD.WIDE.U32 R8, R23, UR8, R6 ;  /* 0x0000000817087c25 */ /* 0x000fc8000f8e0006 */
[----:B------:R-:W-:Y:S01]  /*2090*/  IMAD.IADD R9, R9, 0x1, R13 ;  /* 0x0000000109097824 */ /* 0x000fe200078e020d */
[----:B------:R-:W-:Y:S06]  /*20a0*/  @P0 BRA `(.L_x_28) ;  /* 0x0000004c007c0947 */ /* 0x000fec0003800000 */
[----:B------:R-:W0:Y:S01]  /*20b0*/  LDC.64 R12, c[0x0][0x5c8] ;  /* 0x00017200ff0c7b82 */ /* 0x000e220000000a00 */
[----:B-----5:R-:W-:Y:S01]  /*20c0*/  FSETP.NEU.AND P1, PT, R89, RZ, PT ;  /* 0x000000ff5900720b */ /* 0x020fe20003f2d000 */
[----:B------:R-:W-:Y:S01]  /*20d0*/  BSSY B0, `(.L_x_28) ;  /* 0x00004dc000007945 */ /* 0x000fe20003800000 */
[----:B------:R-:W-:-:S04]  /*20e0*/  ISETP.GT.AND P6, PT, R4, RZ, PT ;  /* 0x000000ff0400720c */ /* 0x000fc80003fc4270 */
[----:B------:R-:W-:Y:S01]  /*20f0*/  ISETP.GT.AND P0, PT, R3, RZ, P6 ;  /* 0x000000ff0300720c */ /* 0x000fe20003704270 */
[-C--:B0-----:R-:W-:Y:S02]  /*2100*/  IMAD R10, R95, R12.reuse, RZ ;  /* 0x0000000c5f0a7224 */ /* 0x081fe400078e02ff */
[----:B------:R-:W-:-:S04]  /*2110*/  IMAD.WIDE.U32 R104, R113, R12, R8 ;  /* 0x0000000c71687225 */ /* 0x000fc800078e0008 */
[----:B------:R-:W-:-:S04]  /*2120*/  IMAD R5, R113, R13, R10 ;  /* 0x0000000d71057224 */ /* 0x000fc800078e020a */
[----:B------:R-:W-:Y:S01]  /*2130*/  IMAD.IADD R93, R105, 0x1, R5 ;  /* 0x00000001695d7824 */ /* 0x000fe200078e0205 */
[----:B------:R-:W-:Y:S06]  /*2140*/  @!P1 BRA `(.L_x_29) ;  /* 0x0000003400789947 */ /* 0x000fec0003800000 */
[----:B------:R-:W0:Y:S01]  /*2150*/  LDC.64 R14, c[0x0][0x5b8] ;  /* 0x00016e00ff0e7b82 */ /* 0x000e220000000a00 */
[----:B------:R-:W-:-:S07]  /*2160*/  ULDC.64 UR4, c[0x0][0x5c0] ;  /* 0x0001700000047ab9 */ /* 0x000fce0000000a00 */
[----:B------:R-:W1:Y:S08]  /*2170*/  LDC.64 R96, c[0x0][0x5b0] ;  /* 0x00016c00ff607b82 */ /* 0x000e700000000a00 */
[----:B------:R-:W2:Y:S01]  /*2180*/  LDC.64 R10, c[0x0][0x5a8] ;  /* 0x00016a00ff0a7b82 */ /* 0x000ea20000000a00 */
[-C--:B0-----:R-:W-:Y:S02]  /*2190*/  IMAD R8, R21, R14.reuse, RZ ;  /* 0x0000000e15087224 */ /* 0x081fe400078e02ff */
[----:B------:R-:W-:-:S04]  /*21a0*/  IMAD.WIDE.U32 R20, R23, R14, R6 ;  /* 0x0000000e17147225 */ /* 0x000fc800078e0006 */
[----:B------:R-:W-:Y:S02]  /*21b0*/  IMAD R103, R23, R15, R8 ;  /* 0x0000000f17677224 */ /* 0x000fe400078e0208 */
[-C--:B-1----:R-:W-:Y:S02]  /*21c0*/  IMAD R8, R95, R96.reuse, RZ ;  /* 0x000000605f087224 */ /* 0x082fe400078e02ff */
[----:B------:R-:W-:Y:S02]  /*21d0*/  IMAD.IADD R91, R21, 0x1, R103 ;  /* 0x00000001155b7824 */ /* 0x000fe400078e0267 */
[----:B------:R-:W-:Y:S02]  /*21e0*/  IMAD.MOV.U32 R90, RZ, RZ, R20 ;  /* 0x000000ffff5a7224 */ /* 0x000fe400078e0014 */
[C---:B------:R-:W-:Y:S02]  /*21f0*/  IMAD R109, R113.reuse, R97, R8 ;  /* 0x00000061716d7224 */ /* 0x040fe400078e0208 */
[----:B------:R-:W-:-:S04]  /*2200*/  IMAD.WIDE.U32 R8, R113, R96, R90 ;  /* 0x0000006071087225 */ /* 0x000fc800078e005a */
[----:B------:R-:W-:Y:S01]  /*2210*/  IMAD.IADD R5, R9, 0x1, R109 ;  /* 0x0000000109057824 */ /* 0x000fe200078e026d */
[----:B--2---:R-:W-:-:S04]  /*2220*/  LEA R98, P1, R8, R10, 0x1 ;  /* 0x0000000a08627211 */ /* 0x004fc800078208ff */
[----:B------:R-:W-:-:S05]  /*2230*/  LEA.HI.X R99, R8, R11, R5, 0x1, P1 ;  /* 0x0000000b08637211 */ /* 0x000fca00008f0c05 */
[----:B------:R-:W2:Y:S01]  /*2240*/  @P0 LDG.E.LTC128B.U16 R5, desc[UR36][R98.64] ;  /* 0x0000002462050981 */ /* 0x000ea2000c1e1520 */
[----:B------:R-:W-:Y:S01]  /*2250*/  ISETP.GT.AND P4, PT, R4, 0x1, PT ;  /* 0x000000010400780c */ /* 0x000fe20003f84270 */
[----:B------:R-:W-:Y:S01]  /*2260*/  IMAD.WIDE.U32 R8, R113, R96, R6 ;  /* 0x0000006071087225 */ /* 0x000fe200078e0006 */
[----:B------:R-:W-:Y:S02]  /*2270*/  BSSY B1, `(.L_x_30) ;  /* 0x0000013000017945 */ /* 0x000fe40003800000 */
[----:B------:R-:W-:Y:S01]  /*2280*/  P2R R107, PR, RZ, 0x10 ;  /* 0x00000010ff6b7803 */ /* 0x000fe20000000000 */
[----:B------:R-:W-:Y:S02]  /*2290*/  IMAD.IADD R9, R109, 0x1, R9 ;  /* 0x000000016d097824 */ /* 0x000fe400078e0209 */
[----:B------:R-:W-:-:S04]  /*22a0*/  IMAD.WIDE.U32 R100, R23, R14, R8 ;  /* 0x0000000e17647225 */ /* 0x000fc800078e0008 */
[----:B------:R-:W-:Y:S01]  /*22b0*/  IMAD.IADD R9, R103, 0x1, R101 ;  /* 0x0000000167097824 */ /* 0x000fe200078e0265 */
[----:B------:R-:W-:Y:S02]  /*22c0*/  LEA R8, P2, R100, R10, 0x1 ;  /* 0x0000000a64087211 */ /* 0x000fe400078408ff */
[----:B------:R-:W-:Y:S02]  /*22d0*/  SHF.L.U64.HI R101, R96, 0x3, R97 ;  /* 0x0000000360657819 */ /* 0x000fe40000010261 */
[----:B------:R-:W-:Y:S01]  /*22e0*/  LEA.HI.X R9, R100, R11, R9, 0x1, P2 ;  /* 0x0000000b64097211 */ /* 0x000fe200010f0c09 */
[----:B------:R-:W-:Y:S02]  /*22f0*/  IMAD.SHL.U32 R100, R96, 0x8, RZ ;  /* 0x0000000860647824 */ /* 0x000fe400078e00ff */
[----:B--2---:R-:W-:-:S04]  /*2300*/  IMAD.U32 R92, R5, 0x10000, RZ ;  /* 0x00010000055c7824 */ /* 0x004fc800078e00ff */
[----:B------:R-:W-:Y:S01]  /*2310*/  FMUL R15, R92, R89 ;  /* 0x000000595c0f7220 */ /* 0x000fe20000400000 */
[----:B------:R-:W-:-:S03]  /*2320*/  LEA R92, P1, R104, UR4, 0x1 ;  /* 0x00000004685c7c11 */ /* 0x000fc6000f8208ff */
[----:B------:R-:W-:Y:S01]  /*2330*/  FFMA R15, R56, R88, R15 ;  /* 0x00000058380f7223 */ /* 0x000fe2000000000f */
[----:B------:R-:W-:Y:S02]  /*2340*/  LEA.HI.X R93, R104, UR5, R93, 0x1, P1 ;  /* 0x00000005685d7c11 */ /* 0x000fe400088f0c5d */
[----:B------:R-:W-:Y:S02]  /*2350*/  ISETP.GT.AND P1, PT, R3, RZ, P4 ;  /* 0x000000ff0300720c */ /* 0x000fe40002724270 */
[----:B------:R-:W-:-:S05]  /*2360*/  F2FP.BF16.F32.PACK_AB R15, RZ, R15 ;  /* 0x0000000fff0f723e */ /* 0x000fca00000010ff */
[----:B------:R0:W-:Y:S06]  /*2370*/  @P0 STG.E.U16 desc[UR36][R92.64], R15 ;  /* 0x0000000f5c000986 */ /* 0x0001ec000c101524 */
[----:B------:R-:W-:Y:S05]  /*2380*/  @!P1 BRA `(.L_x_31) ;  /* 0x0000000000049947 */ /* 0x000fea0003800000 */
[----:B------:R1:W5:Y:S02]  /*2390*/  LDG.E.LTC128B.U16 R5, desc[UR36][R8.64+0x2] ;  /* 0x0000022408057981 */ /* 0x000364000c1e1520 */
.L_x_31:
[----:B------:R-:W-:Y:S05]  /*23a0*/  BSYNC B1 ;  /* 0x0000000000017941 */ /* 0x000fea0003800000 */
.L_x_30:
[----:B------:R-:W-:Y:S01]  /*23b0*/  IMAD.WIDE.U32 R104, R113, R96, R100 ;  /* 0x0000006071687225 */ /* 0x000fe200078e0064 */
[----:B------:R-:W-:-:S03]  /*23c0*/  ISETP.GT.AND P0, PT, R3, 0x8, P6 ;  /* 0x000000080300780c */ /* 0x000fc60003704270 */
[----:B-----5:R-:W-:Y:S01]  /*23d0*/  IMAD.U32 R56, R5, 0x10000, RZ ;  /* 0x0001000005387824 */ /* 0x020fe200078e00ff */
[----:B0-----:R-:W-:Y:S01]  /*23e0*/  IADD3 R15, P2, R20, R104, RZ ;  /* 0x00000068140f7210 */ /* 0x001fe20007f5e0ff */
[----:B------:R-:W-:Y:S02]  /*23f0*/  IMAD.IADD R109, R109, 0x1, R105 ;  /* 0x000000016d6d7824 */ /* 0x000fe400078e0269 */
[----:B------:R-:W-:Y:S02]  /*2400*/  FMUL R56, R56, R89 ;  /* 0x0000005938387220 */ /* 0x000fe40000400000 */
[----:B------:R-:W-:Y:S02]  /*2410*/  IMAD.X R98, R109, 0x1, R91, P2 ;  /* 0x000000016d627824 */ /* 0x000fe400010e065b */
[----:B------:R-:W-:Y:S01]  /*2420*/  FFMA R57, R57, R88, R56 ;  /* 0x0000005839397223 */ /* 0x000fe20000000038 */
[----:B------:R-:W-:-:S04]  /*2430*/  LEA R56, P2, R15, R10, 0x1 ;  /* 0x0000000a0f387211 */ /* 0x000fc800078408ff */
[----:B------:R-:W-:Y:S02]  /*2440*/  F2FP.BF16.F32.PACK_AB R99, RZ, R57 ;  /* 0x00000039ff63723e */ /* 0x000fe400000010ff */
[----:B------:R-:W-:Y:S02]  /*2450*/  LEA.HI.X R57, R15, R11, R98, 0x1, P2 ;  /* 0x0000000b0f397211 */ /* 0x000fe400010f0c62 */
[----:B------:R-:W-:Y:S01]  /*2460*/  PRMT R15, R5, 0x7610, R15 ;  /* 0x00007610050f7816 */ /* 0x000fe2000000000f */
[----:B------:R0:W-:Y:S05]  /*2470*/  @P1 STG.E.U16 desc[UR36][R92.64+0x2], R99 ;  /* 0x000002635c001986 */ /* 0x0001ea000c101524 */
[----:B------:R2:W3:Y:S01]  /*2480*/  @P0 LDG.E.LTC128B.U16 R15, desc[UR36][R56.64] ;  /* 0x00000024380f0981 */ /* 0x0004e2000c1e1520 */
[----:B------:R-:W-:Y:S01]  /*2490*/  IADD3 R104, P1, R6, R104, RZ ;  /* 0x0000006806687210 */ /* 0x000fe20007f3e0ff */
[----:B------:R-:W-:Y:S01]  /*24a0*/  BSSY B1, `(.L_x_32) ;  /* 0x0000012000017945 */ /* 0x000fe20003800000 */
[----:B------:R-:W-:-:S03]  /*24b0*/  SHF.L.U64.HI R111, R12, 0x4, R13 ;  /* 0x000000040c6f7819 */ /* 0x000fc6000001020d */
[----:B------:R-:W-:Y:S01]  /*24c0*/  IMAD.X R105, R7, 0x1, R109, P1 ;  /* 0x0000000107697824 */ /* 0x000fe200008e066d */
[----:B------:R-:W-:Y:S01]  /*24d0*/  ISETP.GT.AND P1, PT, R3, 0x8, P4 ;  /* 0x000000080300780c */ /* 0x000fe20002724270 */
[----:B------:R-:W-:Y:S02]  /*24e0*/  IMAD.SHL.U32 R109, R12, 0x10, RZ ;  /* 0x000000100c6d7824 */ /* 0x000fe400078e00ff */
[----:B------:R-:W-:-:S03]  /*24f0*/  IMAD.WIDE.U32 R104, R23, R14, R104 ;  /* 0x0000000e17687225 */ /* 0x000fc600078e0068 */
[----:B--2---:R-:W-:Y:S01]  /*2500*/  LEA R56, P3, R104, R10, 0x1 ;  /* 0x0000000a68387211 */ /* 0x004fe200078608ff */
[----:B---3--:R-:W-:-:S04]  /*2510*/  IMAD.U32 R98, R15, 0x10000, RZ ;  /* 0x000100000f627824 */ /* 0x008fc800078e00ff */
[----:B------:R-:W-:Y:S01]  /*2520*/  FMUL R5, R98, R89 ;  /* 0x0000005962057220 */ /* 0x000fe20000400000 */
[----:B------:R-:W-:-:S03]  /*2530*/  IADD3 R98, P2, R109, R92, RZ ;  /* 0x0000005c6d627210 */ /* 0x000fc60007f5e0ff */
[----:B------:R-:W-:Y:S01]  /*2540*/  FFMA R5, R58, R88, R5 ;  /* 0x000000583a057223 */ /* 0x000fe20000000005 */
[----:B------:R-:W-:Y:S02]  /*2550*/  IMAD.IADD R58, R103, 0x1, R105 ;  /* 0x00000001673a7824 */ /* 0x000fe400078e0269 */
[----:B0-----:R-:W-:Y:S02]  /*2560*/  IMAD.X R99, R111, 0x1, R93, P2 ;  /* 0x000000016f637824 */ /* 0x001fe400010e065d */
[----:B------:R-:W-:Y:S02]  /*2570*/  F2FP.BF16.F32.PACK_AB R5, RZ, R5 ;  /* 0x00000005ff05723e */ /* 0x000fe400000010ff */
[----:B------:R-:W-:-:S03]  /*2580*/  LEA.HI.X R57, R104, R11, R58, 0x1, P3 ;  /* 0x0000000b68397211 */ /* 0x000fc600018f0c3a */
[----:B------:R0:W-:Y:S01]  /*2590*/  @P0 STG.E.U16 desc[UR36][R98.64], R5 ;  /* 0x0000000562000986 */ /* 0x0001e2000c101524 */
[----:B------:R-:W-:Y:S05]  /*25a0*/  @!P1 BRA `(.L_x_33) ;  /* 0x0000000000049947 */ /* 0x000fea0003800000 */
[----:B------:R2:W5:Y:S02]  /*25b0*/  LDG.E.LTC128B.U16 R15, desc[UR36][R56.64+0x2] ;  /* 0x00000224380f7981 */ /* 0x000564000c1e1520 */
.L_x_33:
[----:B------:R-:W-:Y:S05]  /*25c0*/  BSYNC B1 ;  /* 0x0000000000017941 */ /* 0x000fea0003800000 */
.L_x_32:
[C---:B-----5:R-:W-:Y:S01]  /*25d0*/  IMAD.U32 R58, R15.reuse, 0x10000, RZ ;  /* 0x000100000f3a7824 */ /* 0x060fe200078e00ff */
[----:B------:R-:W-:Y:S01]  /*25e0*/  ISETP.GT.AND P4, PT, R4, 0x8, PT ;  /* 0x000000080400780c */ /* 0x000fe20003f84270 */
[----:B------:R-:W-:Y:S01]  /*25f0*/  BSSY B1, `(.L_x_34) ;  /* 0x000000d000017945 */ /* 0x000fe20003800000 */
[----:B------:R-:W-:Y:S01]  /*2600*/  PRMT R104, R15, 0x7610, R104 ;  /* 0x000076100f687816 */ /* 0x000fe20000000068 */
[----:B------:R-:W-:Y:S01]  /*2610*/  FMUL R58, R58, R89 ;  /* 0x000000593a3a7220 */ /* 0x000fe20000400000 */
[----:B------:R-:W-:Y:S02]  /*2620*/  ISETP.GT.AND P0, PT, R3, RZ, P4 ;  /* 0x000000ff0300720c */ /* 0x000fe40002704270 */
[----:B------:R-:W-:Y:S01]  /*2630*/  P2R R108, PR, RZ, 0x10 ;  /* 0x00000010ff6c7803 */ /* 0x000fe20000000000 */
[----:B------:R-:W-:Y:S01]  /*2640*/  FFMA R58, R59, R88, R58 ;  /* 0x000000583b3a7223 */ /* 0x000fe2000000003a */
[----:B------:R-:W-:-:S04]  /*2650*/  IMAD.MOV.U32 R59, RZ, RZ, R99 ;  /* 0x000000ffff3b7224 */ /* 0x000fc800078e0063 */
[----:B------:R-:W-:-:S04]  /*2660*/  F2FP.BF16.F32.PACK_AB R58, RZ, R58 ;  /* 0x0000003aff3a723e */ /* 0x000fc800000010ff */
[----:B0-----:R-:W-:Y:S01]  /*2670*/  PRMT R5, R58, 0x7610, R5 ;  /* 0x000076103a057816 */ /* 0x001fe20000000005 */
[----:B------:R-:W-:-:S05]  /*2680*/  IMAD.MOV.U32 R58, RZ, RZ, R98 ;  /* 0x000000ffff3a7224 */ /* 0x000fca00078e0062 */
[----:B------:R0:W-:Y:S01]  /*2690*/  @P1 STG.E.U16 desc[UR36][R58.64+0x2], R5 ;  /* 0x000002053a001986 */ /* 0x0001e2000c101524 */
[----:B------:R-:W-:Y:S05]  /*26a0*/  @!P0 BRA `(.L_x_35) ;  /* 0x0000000000048947 */ /* 0x000fea0003800000 */
[----:B------:R3:W5:Y:S02]  /*26b0*/  LDG.E.LTC128B.U16 R104, desc[UR36][R8.64+0x10] ;  /* 0x0000102408687981 */ /* 0x000764000c1e1520 */
.L_x_35:
[----:B------:R-:W-:Y:S05]  /*26c0*/  BSYNC B1 ;  /* 0x0000000000017941 */ /* 0x000fea0003800000 */
.L_x_34:
[----:B-----5:R-:W-:Y:S01]  /*26d0*/  IMAD.U32 R106, R104, 0x10000, RZ ;  /* 0x00010000686a7824 */ /* 0x020fe200078e00ff */
[C---:B------:R-:W-:Y:S01]  /*26e0*/  SHF.L.U64.HI R15, R12.reuse, 0x8, R13 ;  /* 0x000000080c0f7819 */ /* 0x040fe2000001020d */
[----:B0-----:R-:W-:Y:S01]  /*26f0*/  IMAD.SHL.U32 R5, R12, 0x100, RZ ;  /* 0x000001000c057824 */ /* 0x001fe200078e00ff */
[----:B------:R-:W-:Y:S01]  /*2700*/  ISETP.GT.AND P3, PT, R4, 0x9, PT ;  /* 0x000000090400780c */ /* 0x000fe20003f64270 */
[----:B------:R-:W-:Y:S01]  /*2710*/  FMUL R105, R106, R89 ;  /* 0x000000596a697220 */ /* 0x000fe20000400000 */
[----:B------:R-:W-:Y:S02]  /*2720*/  BSSY B1, `(.L_x_36) ;  /* 0x000000a000017945 */ /* 0x000fe40003800000 */
[----:B------:R-:W-:Y:S01]  /*2730*/  IADD3 R12, P1, P2, R5, R92, R109 ;  /* 0x0000005c050c7210 */ /* 0x000fe20007a3e06d */
[----:B------:R-:W-:-:S03]  /*2740*/  FFMA R105, R60, R88, R105 ;  /* 0x000000583c697223 */ /* 0x000fc60000000069 */
[----:B------:R-:W-:Y:S02]  /*2750*/  IADD3.X R13, R15, R93, R111, P1, P2 ;  /* 0x0000005d0f0d7210 */ /* 0x000fe40000fe446f */
[----:B------:R-:W-:Y:S02]  /*2760*/  F2FP.BF16.F32.PACK_AB R60, RZ, R105 ;  /* 0x00000069ff3c723e */ /* 0x000fe400000010ff */
[----:B------:R-:W-:Y:S02]  /*2770*/  ISETP.GT.AND P1, PT, R3, RZ, P3 ;  /* 0x000000ff0300720c */ /* 0x000fe40001f24270 */
[----:B------:R-:W-:Y:S01]  /*2780*/  P2R R105, PR, RZ, 0x8 ;  /* 0x00000008ff697803 */ /* 0x000fe20000000000 */
[----:B------:R0:W-:Y:S10]  /*2790*/  @P0 STG.E.U16 desc[UR36][R92.64+0x10], R60 ;  /* 0x0000103c5c000986 */ /* 0x0001f4000c101524 */
[----:B------:R-:W-:Y:S05]  /*27a0*/  @!P1 BRA `(.L_x_37) ;  /* 0x0000000000049947 */ /* 0x000fea0003800000 */
[----:B------:R4:W5:Y:S02]  /*27b0*/  LDG.E.LTC128B.U16 R104, desc[UR36][R8.64+0x12] ;  /* 0x0000122408687981 */ /* 0x000964000c1e1520 */
.L_x_37:
[----:B------:R-:W-:Y:S05]  /*27c0*/  BSYNC B1 ;  /* 0x0000000000017941 */ /* 0x000fea0003800000 */
.L_x_36:
[----:B0----5:R-:W-:Y:S01]  /*27d0*/  IMAD.U32 R60, R104, 0x10000, RZ ;  /* 0x00010000683c7824 */ /* 0x021fe200078e00ff */
[----:B------:R-:W-:Y:S01]  /*27e0*/  ISETP.GT.AND P0, PT, R3, 0x8, P4 ;  /* 0x000000080300780c */ /* 0x000fe20002704270 */
[----:B------:R-:W-:Y:S02]  /*27f0*/  BSSY B1, `(.L_x_38) ;  /* 0x000000a000017945 */ /* 0x000fe40003800000 */
[----:B------:R-:W-:-:S04]  /*2800*/  FMUL R60, R60, R89 ;  /* 0x000000593c3c7220 */ /* 0x000fc80000400000 */
[----:B------:R-:W-:Y:S01]  /*2810*/  FFMA R60, R61, R88, R60 ;  /* 0x000000583d3c7223 */ /* 0x000fe2000000003c */
[----:B------:R-:W-:-:S04]  /*2820*/  @P1 IMAD.MOV.U32 R61, RZ, RZ, R93 ;  /* 0x000000ffff3d1224 */ /* 0x000fc800078e005d */
[----:B------:R-:W-:-:S04]  /*2830*/  F2FP.BF16.F32.PACK_AB R60, RZ, R60 ;  /* 0x0000003cff3c723e */ /* 0x000fc800000010ff */
[----:B------:R-:W-:Y:S01]  /*2840*/  PRMT R106, R60, 0x7610, R106 ;  /* 0x000076103c6a7816 */ /* 0x000fe2000000006a */
[----:B------:R-:W-:-:S05]  /*2850*/  @P1 IMAD.MOV.U32 R60, RZ, RZ, R92 ;  /* 0x000000ffff3c1224 */ /* 0x000fca00078e005c */
[----:B------:R0:W-:Y:S01]  /*2860*/  @P1 STG.E.U16 desc[UR36][R60.64+0x12], R106 ;  /* 0x0000126a3c001986 */ /* 0x0001e2000c101524 */
[----:B------:R-:W-:Y:S05]  /*2870*/  @!P0 BRA `(.L_x_39) ;  /* 0x0000000000048947 */ /* 0x000fea0003800000 */
[----:B------:R0:W5:Y:S02]  /*2880*/  LDG.E.LTC128B.U16 R104, desc[UR36][R56.64+0x10] ;  /* 0x0000102438687981 */ /* 0x000164000c1e1520 */
.L_x_39:
[----:B------:R-:W-:Y:S05]  /*2890*/  BSYNC B1 ;  /* 0x0000000000017941 */ /* 0x000fea0003800000 */
.L_x_38:
[----:B0----5:R-:W-:Y:S01]  /*28a0*/  IMAD.U32 R60, R104, 0x10000, RZ ;  /* 0x00010000683c7824 */ /* 0x021fe200078e00ff */
[----:B------:R-:W-:Y:S01]  /*28b0*/  ISETP.GT.AND P1, PT, R3, 0x8, P3 ;  /* 0x000000080300780c */ /* 0x000fe20001f24270 */
[----:B------:R-:W-:Y:S02]  /*28c0*/  BSSY B1, `(.L_x_40) ;  /* 0x0000007000017945 */ /* 0x000fe40003800000 */
[----:B------:R-:W-:-:S04]  /*28d0*/  FMUL R61, R60, R89 ;  /* 0x000000593c3d7220 */ /* 0x000fc80000400000 */
[----:B------:R-:W-:-:S05]  /*28e0*/  FFMA R61, R62, R88, R61 ;  /* 0x000000583e3d7223 */ /* 0x000fca000000003d */
[----:B------:R-:W-:-:S05]  /*28f0*/  F2FP.BF16.F32.PACK_AB R61, RZ, R61 ;  /* 0x0000003dff3d723e */ /* 0x000fca00000010ff */
[----:B------:R0:W-:Y:S01]  /*2900*/  @P0 STG.E.U16 desc[UR36][R58.64+0x10], R61 ;  /* 0x0000103d3a000986 */ /* 0x0001e2000c101524 */
[----:B------:R-:W-:Y:S05]  /*2910*/  @!P1 BRA `(.L_x_41) ;  /* 0x0000000000049947 */ /* 0x000fea0003800000 */
[----:B------:R0:W5:Y:S02]  /*2920*/  LDG.E.LTC128B.U16 R104, desc[UR36][R56.64+0x12] ;  /* 0x0000122438687981 */ /* 0x000164000c1e1520 */
.L_x_41:
[----:B------:R-:W-:Y:S05]  /*2930*/  BSYNC B1 ;  /* 0x0000000000017941 */ /* 0x000fea0003800000 */
.L_x_40:
[----:B-----5:R-:W-:Y:S01]  /*2940*/  SHF.L.U32 R60, R104, 0x10, RZ ;  /* 0x00000010683c7819 */ /* 0x020fe200000006ff */
[----:B------:R-:W-:Y:S01]  /*2950*/  BSSY B1, `(.L_x_42) ;  /* 0x000000c000017945 */ /* 0x000fe20003800000 */
[----:B------:R-:W-:Y:S02]  /*2960*/  IADD3 R113, P0, R113, 0x80, RZ ;  /* 0x0000008071717810 */ /* 0x000fe40007f1e0ff */
[----:B------:R-:W-:Y:S01]  /*2970*/  ISETP.GT.AND P2, PT, R4, 0x10, PT ;  /* 0x000000100400780c */ /* 0x000fe20003f44270 */
[----:B------:R-:W-:Y:S02]  /*2980*/  FMUL R60, R60, R89 ;  /* 0x000000593c3c7220 */ /* 0x000fe40000400000 */
[----:B------:R-:W-:Y:S01]  /*2990*/  IMAD.X R95, RZ, RZ, R95, P0 ;  /* 0x000000ffff5f7224 */ /* 0x000fe200000e065f */
[----:B------:R-:W-:Y:S01]  /*29a0*/  ISETP.GT.AND P0, PT, R3, RZ, P2 ;  /* 0x000000ff0300720c */ /* 0x000fe20001704270 */
[----:B------:R-:W-:Y:S01]  /*29b0*/  FFMA R60, R63, R88, R60 ;  /* 0x000000583f3c7223 */ /* 0x000fe2000000003c */
[----:B------:R-:W-:-:S04]  /*29c0*/  P2R R106, PR, RZ, 0x4 ;  /* 0x00000004ff6a7803 */ /* 0x000fc80000000000 */
[----:B------:R-:W-:-:S05]  /*29d0*/  F2FP.BF16.F32.PACK_AB R60, RZ, R60 ;  /* 0x0000003cff3c723e */ /* 0x000fca00000010ff */
[----:B------:R0:W-:Y:S02]  /*29e0*/  @P1 STG.E.U16 desc[UR36][R58.64+0x12], R60 ;  /* 0x0000123c3a001986 */ /* 0x0001e4000c101524 */
[----:B------:R-:W-:Y:S05]  /*29f0*/  @!P0 BRA `(.L_x_43) ;  /* 0x0000000000048947 */ /* 0x000fea0003800000 */
[----:B------:R0:W5:Y:S02]  /*2a00*/  LDG.E.LTC128B.U16 R104, desc[UR36][R8.64+0x20] ;  /* 0x0000202408687981 */ /* 0x000164000c1e1520 */
.L_x_43:
[----:B------:R-:W-:Y:S05]  /*2a10*/  BSYNC B1 ;  /* 0x0000000000017941 */ /* 0x000fea0003800000 */
.L_x_42:
[----:B0----5:R-:W-:Y:S01]  /*2a20*/  IMAD.U32 R60, R104, 0x10000, RZ ;  /* 0x00010000683c7824 */ /* 0x021fe200078e00ff */
[----:B------:R-:W-:Y:S01]  /*2a30*/  ISETP.GT.AND P1, PT, R4, 0x11, PT ;  /* 0x000000110400780c */ /* 0x000fe20003f24270 */
[-C--:B------:R-:W-:Y:S01]  /*2a40*/  IMAD.WIDE.U32 R62, R113, R96.reuse, R6 ;  /* 0x00000060713e7225 */ /* 0x080fe200078e0006 */
[----:B------:R-:W-:Y:S03]  /*2a50*/  BSSY B1, `(.L_x_44) ;  /* 0x0000021000017945 */ /* 0x000fe60003800000 */
[----:B------:R-:W-:Y:S01]  /*2a60*/  FMUL R21, R60, R89 ;  /* 0x000000593c157220 */ /* 0x000fe20000400000 */
[----:B------:R-:W-:-:S03]  /*2a70*/  IMAD R60, R95, R96, RZ ;  /* 0x000000605f3c7224 */ /* 0x000fc600078e02ff */
[----:B------:R-:W-:Y:S01]  /*2a80*/  FFMA R21, R64, R88, R21 ;  /* 0x0000005840157223 */ /* 0x000fe20000000015 */
[C---:B------:R-:W-:Y:S02]  /*2a90*/  IMAD R109, R113.reuse, R97, R60 ;  /* 0x00000061716d7224 */ /* 0x040fe400078e023c */
[----:B------:R-:W-:Y:S02]  /*2aa0*/  IMAD.WIDE.U32 R60, R113, R96, R90 ;  /* 0x00000060713c7225 */ /* 0x000fe400078e005a */
[----:B------:R-:W-:Y:S02]  /*2ab0*/  F2FP.BF16.F32.PACK_AB R21, RZ, R21 ;  /* 0x00000015ff15723e */ /* 0x000fe400000010ff */
[----:B------:R-:W-:Y:S02]  /*2ac0*/  IMAD.IADD R63, R109, 0x1, R63 ;  /* 0x000000016d3f7824 */ /* 0x000fe400078e023f */
[----:B------:R-:W-:Y:S01]  /*2ad0*/  PRMT R95, R21, 0x7610, R95 ;  /* 0x00007610155f7816 */ /* 0x000fe2000000005f */
[----:B------:R-:W-:-:S02]  /*2ae0*/  IMAD.IADD R21, R61, 0x1, R109 ;  /* 0x000000013d157824 */ /* 0x000fc400078e026d */
[----:B------:R-:W-:Y:S02]  /*2af0*/  IMAD.WIDE.U32 R96, R113, R96, R100 ;  /* 0x0000006071607225 */ /* 0x000fe400078e0064 */
[----:B------:R0:W-:Y:S02]  /*2b00*/  @P0 STG.E.U16 desc[UR36][R92.64+0x20], R95 ;  /* 0x0000205f5c000986 */ /* 0x0001e4000c101524 */
[----:B------:R-:W-:Y:S02]  /*2b10*/  IMAD.IADD R109, R109, 0x1, R97 ;  /* 0x000000016d6d7824 */ /* 0x000fe400078e0261 */
[----:B0-----:R-:W-:Y:S01]  /*2b20*/  IMAD.WIDE.U32 R94, R23, R14, R62 ;  /* 0x0000000e175e7225 */ /* 0x001fe200078e003e */
[----:B------:R-:W-:-:S04]  /*2b30*/  LEA R62, P0, R60, R10, 0x1 ;  /* 0x0000000a3c3e7211 */ /* 0x000fc800078008ff */
[----:B------:R-:W-:Y:S01]  /*2b40*/  LEA.HI.X R63, R60, R11, R21, 0x1, P0 ;  /* 0x0000000b3c3f7211 */ /* 0x000fe200000f0c15 */
[----:B------:R-:W-:Y:S01]  /*2b50*/  IMAD.IADD R21, R103, 0x1, R95 ;  /* 0x0000000167157824 */ /* 0x000fe200078e025f */
[----:B------:R-:W-:-:S04]  /*2b60*/  LEA R60, P0, R94, R10, 0x1 ;  /* 0x0000000a5e3c7211 */ /* 0x000fc800078008ff */
[----:B------:R-:W-:Y:S02]  /*2b70*/  LEA.HI.X R61, R94, R11, R21, 0x1, P0 ;  /* 0x0000000b5e3d7211 */ /* 0x000fe400000f0c15 */
[----:B------:R-:W-:-:S05]  /*2b80*/  IADD3 R64, P0, R20, R96, RZ ;  /* 0x0000006014407210 */ /* 0x000fca0007f1e0ff */
[----:B------:R-:W-:Y:S01]  /*2b90*/  IMAD.X R90, R109, 0x1, R91, P0 ;  /* 0x000000016d5a7824 */ /* 0x000fe200000e065b */
[----:B------:R-:W-:-:S05]  /*2ba0*/  IADD3 R20, P0, R6, R96, RZ ;  /* 0x0000006006147210 */ /* 0x000fca0007f1e0ff */
[----:B------:R-:W-:Y:S01]  /*2bb0*/  IMAD.X R21, R7, 0x1, R109, P0 ;  /* 0x0000000107157824 */ /* 0x000fe200000e066d */
[----:B------:R-:W-:Y:S01]  /*2bc0*/  LEA R6, P0, R64, R10, 0x1 ;  /* 0x0000000a40067211 */ /* 0x000fe200078008ff */
[----:B------:R-:W-:-:S03]  /*2bd0*/  IMAD.WIDE.U32 R20, R23, R14, R20 ;  /* 0x0000000e17147225 */ /* 0x000fc600078e0014 */
[----:B------:R-:W-:Y:S02]  /*2be0*/  LEA.HI.X R7, R64, R11, R90, 0x1, P0 ;  /* 0x0000000b40077211 */ /* 0x000fe400000f0c5a */
[----:B------:R-:W-:Y:S01]  /*2bf0*/  P2R R23, PR, RZ, 0x2 ;  /* 0x00000002ff177803 */ /* 0x000fe20000000000 */
[----:B------:R-:W-:Y:S01]  /*2c00*/  IMAD.IADD R103, R103, 0x1, R21 ;  /* 0x0000000167677824 */ /* 0x000fe200078e0215 */
[----:B------:R-:W-:-:S04]  /*2c10*/  LEA R10, P0, R20, R10, 0x1 ;  /* 0x0000000a140a7211 */ /* 0x000fc800078008ff */
[----:B------:R-:W-:Y:S02]  /*2c20*/  LEA.HI.X R11, R20, R11, R103, 0x1, P0 ;  /* 0x0000000b140b7211 */ /* 0x000fe400000f0c67 */
[----:B------:R-:W-:-:S13]  /*2c30*/  ISETP.GT.AND P0, PT, R3, RZ, P1 ;  /* 0x000000ff0300720c */ /* 0x000fda0000f04270 */
[----:B------:R-:W-:Y:S05]  /*2c40*/  @!P0 BRA `(.L_x_45) ;  /* 0x0000000000048947 */ /* 0x000fea0003800000 */
[----:B------:R0:W5:Y:S02]  /*2c50*/  LDG.E.LTC128B.U16 R104, desc[UR36][R8.64+0x22] ;  /* 0x0000222408687981 */ /* 0x000164000c1e1520 */
.L_x_45:
[----:B------:R-:W-:Y:S05]  /*2c60*/  BSYNC B1 ;  /* 0x0000000000017941 */ /* 0x000fea0003800000 */
.L_x_44:
[----:B-----5:R-:W-:Y:S01]  /*2c70*/  IMAD.U32 R14, R104, 0x10000, RZ ;  /* 0x00010000680e7824 */ /* 0x020fe200078e00ff */
[----:B------:R-:W-:Y:S01]  /*2c80*/  BSSY B1, `(.L_x_46) ;  /* 0x000000a000017945 */ /* 0x000fe20003800000 */
[----:B------:R-:W-:Y:S02]  /*2c90*/  @P0 IMAD.MOV.U32 R20, RZ, RZ, R92 ;  /* 0x000000ffff140224 */ /* 0x000fe400078e005c */
[----:B------:R-:W-:Y:S01]  /*2ca0*/  FMUL R14, R14, R89 ;  /* 0x000000590e0e7220 */ /* 0x000fe20000400000 */
[----:B------:R-:W-:-:S03]  /*2cb0*/  @P0 IMAD.MOV.U32 R21, RZ, RZ, R93 ;  /* 0x000000ffff150224 */ /* 0x000fc600078e005d */
[----:B------:R-:W-:-:S05]  /*2cc0*/  FFMA R14, R65, R88, R14 ;  /* 0x00000058410e7223 */ /* 0x000fca000000000e */
[----:B------:R-:W-:-:S05]  /*2cd0*/  F2FP.BF16.F32.PACK_AB R14, RZ, R14 ;  /* 0x0000000eff0e723e */ /* 0x000fca00000010ff */
[----:B------:R0:W-:Y:S01]  /*2ce0*/  @P0 STG.E.U16 desc[UR36][R20.64+0x22], R14 ;  /* 0x0000220e14000986 */ /* 0x0001e2000c101524 */
[----:B------:R-:W-:-:S13]  /*2cf0*/  ISETP.GT.AND P0, PT, R3, 0x8, P2 ;  /* 0x000000080300780c */ /* 0x000fda0001704270 */
[----:B0-----:R-:W-:Y:S05]  /*2d00*/  @!P0 BRA `(.L_x_47) ;  /* 0x0000000000048947 */ /* 0x001fea0003800000 */
[----:B------:R0:W5:Y:S02]  /*2d10*/  LDG.E.LTC128B.U16 R104, desc[UR36][R56.64+0x20] ;  /* 0x0000202438687981 */ /* 0x000164000c1e1520 */
.L_x_47:
[----:B------:R-:W-:Y:S05]  /*2d20*/  BSYNC B1 ;  /* 0x0000000000017941 */ /* 0x000fea0003800000 */
.L_x_46:
[----:B-----5:R-:W-:Y:S01]  /*2d30*/  IMAD.U32 R14, R104, 0x10000, RZ ;  /* 0x00010000680e7824 */ /* 0x020fe200078e00ff */
[----:B------:R-:W-:Y:S03]  /*2d40*/  BSSY B1, `(.L_x_48) ;  /* 0x0000008000017945 */ /* 0x000fe60003800000 */
[----:B------:R-:W-:-:S04]  /*2d50*/  FMUL R21, R14, R89 ;  /* 0x000000590e157220 */ /* 0x000fc80000400000 */
[----:B------:R-:W-:-:S05]  /*2d60*/  FFMA R21, R66, R88, R21 ;  /* 0x0000005842157223 */ /* 0x000fca0000000015 */
[----:B------:R-:W-:-:S05]  /*2d70*/  F2FP.BF16.F32.PACK_AB R21, RZ, R21 ;  /* 0x00000015ff15723e */ /* 0x000fca00000010ff */
[----:B------:R0:W-:Y:S01]  /*2d80*/  @P0 STG.E.U16 desc[UR36][R58.64+0x20], R21 ;  /* 0x000020153a000986 */ /* 0x0001e2000c101524 */
[----:B------:R-:W-:-:S13]  /*2d90*/  ISETP.GT.AND P0, PT, R3, 0x8, P1 ;  /* 0x000000080300780c */ /* 0x000fda0000f04270 */
[----:B0-----:R-:W-:Y:S05]  /*2da0*/  @!P0 BRA `(.L_x_49) ;  /* 0x0000000000048947 */ /* 0x001fea0003800000 */
[----:B------:R0:W5:Y:S02]  /*2db0*/  LDG.E.LTC128B.U16 R104, desc[UR36][R56.64+0x22] ;  /* 0x0000222438687981 */ /* 0x000164000c1e1520 */
.L_x_49:
[----:B------:R-:W-:Y:S05]  /*2dc0*/  BSYNC B1 ;  /* 0x0000000000017941 */ /* 0x000fea0003800000 */
.L_x_48:
[----:B-----5:R-:W-:Y:S01]  /*2dd0*/  IMAD.U32 R14, R104, 0x10000, RZ ;  /* 0x00010000680e7824 */ /* 0x020fe200078e00ff */
[----:B------:R-:W-:Y:S01]  /*2de0*/  ISETP.GT.AND P2, PT, R4, 0x18, PT ;  /* 0x000000180400780c */ /* 0x000fe20003f44270 */
[----:B------:R-:W-:Y:S02]  /*2df0*/  BSSY B1, `(.L_x_50) ;  /* 0x0000009000017945 */ /* 0x000fe40003800000 */
[----:B------:R-:W-:Y:S01]  /*2e00*/  FMUL R14, R14, R89 ;  /* 0x000000590e0e7220 */ /* 0x000fe20000400000 */
[----:B------:R-:W-:-:S03]  /*2e10*/  P2R R90, PR, RZ, 0x4 ;  /* 0x00000004ff5a7803 */ /* 0x000fc60000000000 */
[----:B------:R-:W-:-:S05]  /*2e20*/  FFMA R14, R67, R88, R14 ;  /* 0x00000058430e7223 */ /* 0x000fca000000000e */
[----:B------:R-:W-:-:S05]  /*2e30*/  F2FP.BF16.F32.PACK_AB R14, RZ, R14 ;  /* 0x0000000eff0e723e */ /* 0x000fca00000010ff */
[----:B------:R0:W-:Y:S01]  /*2e40*/  @P0 STG.E.U16 desc[UR36][R58.64+0x22], R14 ;  /* 0x0000220e3a000986 */ /* 0x0001e2000c101524 */
[----:B------:R-:W-:-:S13]  /*2e50*/  ISETP.GT.AND P0, PT, R3, RZ, P2 ;  /* 0x000000ff0300720c */ /* 0x000fda0001704270 */
[----:B0-----:R-:W-:Y:S05]  /*2e60*/  @!P0 BRA `(.L_x_51) ;  /* 0x0000000000048947 */ /* 0x001fea0003800000 */
[----:B------:R0:W5:Y:S02]  /*2e70*/  LDG.E.LTC128B.U16 R104, desc[UR36][R8.64+0x30] ;  /* 0x0000302408687981 */ /* 0x000164000c1e1520 */
.L_x_51:
[----:B------:R-:W-:Y:S05]  /*2e80*/  BSYNC B1 ;  /* 0x0000000000017941 */ /* 0x000fea0003800000 */
.L_x_50:
[----:B-----5:R-:W-:Y:S01]  /*2e90*/  IMAD.U32 R14, R104, 0x10000, RZ ;  /* 0x00010000680e7824 */ /* 0x020fe200078e00ff */
[----:B------:R-:W-:Y:S01]  /*2ea0*/  ISETP.GT.AND P1, PT, R4, 0x19, PT ;  /* 0x000000190400780c */ /* 0x000fe20003f24270 */
[----:B------:R-:W-:Y:S01]  /*2eb0*/  @P0 IMAD.MOV.U32 R20, RZ, RZ, R92 ;  /* 0x000000ffff140224 */ /* 0x000fe200078e005c */
[----:B------:R-:W-:Y:S01]  /*2ec0*/  BSSY B1, `(.L_x_52) ;  /* 0x000000b000017945 */ /* 0x000fe20003800000 */
[----:B------:R-:W-:-:S04]  /*2ed0*/  FMUL R21, R14, R89 ;  /* 0x000000590e157220 */ /* 0x000fc80000400000 */
[----:B------:R-:W-:Y:S01]  /*2ee0*/  FFMA R21, R68, R88, R21 ;  /* 0x0000005844157223 */ /* 0x000fe20000000015 */
[----:B------:R-:W-:-:S04]  /*2ef0*/  P2R R68, PR, RZ, 0x2 ;  /* 0x00000002ff447803 */ /* 0x000fc80000000000 */
[----:B------:R-:W-:-:S04]  /*2f00*/  F2FP.BF16.F32.PACK_AB R21, RZ, R21 ;  /* 0x00000015ff15723e */ /* 0x000fc800000010ff */
[----:B------:R-:W-:Y:S01]  /*2f10*/  PRMT R14, R21, 0x7610, R14 ;  /* 0x00007610150e7816 */ /* 0x000fe2000000000e */
[----:B------:R-:W-:-:S05]  /*2f20*/  @P0 IMAD.MOV.U32 R21, RZ, RZ, R93 ;  /* 0x000000ffff150224 */ /* 0x000fca00078e005d */
[----:B------:R0:W-:Y:S01]  /*2f30*/  @P0 STG.E.U16 desc[UR36][R20.64+0x30], R14 ;  /* 0x0000300e14000986 */ /* 0x0001e2000c101524 */
[----:B------:R-:W-:-:S13]  /*2f40*/  ISETP.GT.AND P0, PT, R3, RZ, P1 ;  /* 0x000000ff0300720c */ /* 0x000fda0000f04270 */
[----:B0-----:R-:W-:Y:S05]  /*2f50*/  @!P0 BRA `(.L_x_53) ;  /* 0x0000000000048947 */ /* 0x001fea0003800000 */
[----:B------:R0:W5:Y:S02]  /*2f60*/  LDG.E.LTC128B.U16 R104, desc[UR36][R8.64+0x32] ;  /* 0x0000322408687981 */ /* 0x000164000c1e1520 */
.L_x_53:
[----:B------:R-:W-:Y:S05]  /*2f70*/  BSYNC B1 ;  /* 0x0000000000017941 */ /* 0x000fea0003800000 */
.L_x_52:
        /* <DEDUP_REMOVED lines=11> */
.L_x_55:
[----:B------:R-:W-:Y:S05]  /*3030*/  BSYNC B1 ;  /* 0x0000000000017941 */ /* 0x000fea0003800000 */
.L_x_54:
        /* <DEDUP_REMOVED lines=9> */
.L_x_57:
[----:B------:R-:W-:Y:S05]  /*30d0*/  BSYNC B1 ;  /* 0x0000000000017941 */ /* 0x000fea0003800000 */
.L_x_56:
        /* <DEDUP_REMOVED lines=11> */
.L_x_59:
[----:B------:R-:W-:Y:S05]  /*3190*/  BSYNC B1 ;  /* 0x0000000000017941 */ /* 0x000fea0003800000 */
.L_x_58:
[----:B-----5:R-:W-:Y:S01]  /*31a0*/  IMAD.U32 R14, R104, 0x10000, RZ ;  /* 0x00010000680e7824 */ /* 0x020fe200078e00ff */
[----:B------:R-:W-:Y:S01]  /*31b0*/  ISETP.GT.AND P1, PT, R4, 0x21, PT ;  /* 0x000000210400780c */ /* 0x000fe20003f24270 */
[----:B------:R-:W-:Y:S01]  /*31c0*/  @P0 IMAD.MOV.U32 R20, RZ, RZ, R92 ;  /* 0x000000ffff140224 */ /* 0x000fe200078e005c */
[----:B------:R-:W-:Y:S01]  /*31d0*/  BSSY B1, `(.L_x_60) ;  /* 0x000000b000017945 */ /* 0x000fe20003800000 */
[----:B------:R-:W-:Y:S01]  /*31e0*/  FMUL R21, R14, R89 ;  /* 0x000000590e157220 */ /* 0x000fe20000400000 */
[----:B------:R-:W-:-:S03]  /*31f0*/  P2R R70, PR, RZ, 0x2 ;  /* 0x00000002ff467803 */ /* 0x000fc60000000000 */
[----:B------:R-:W-:-:S05]  /*3200*/  FFMA R21, R72, R88, R21 ;  /* 0x0000005848157223 */ /* 0x000fca0000000015 */
[----:B------:R-:W-:-:S04]  /*3210*/  F2FP.BF16.F32.PACK_AB R21, RZ, R21 ;  /* 0x00000015ff15723e */ /* 0x000fc800000010ff */
[----:B------:R-:W-:Y:S01]  /*3220*/  PRMT R14, R21, 0x7610, R14 ;  /* 0x00007610150e7816 */ /* 0x000fe2000000000e */
[----:B------:R-:W-:-:S05]  /*3230*/  @P0 IMAD.MOV.U32 R21, RZ, RZ, R93 ;  /* 0x000000ffff150224 */ /* 0x000fca00078e005d */
[----:B------:R0:W-:Y:S01]  /*3240*/  @P0 STG.E.U16 desc[UR36][R20.64+0x40], R14 ;  /* 0x0000400e14000986 */ /* 0x0001e2000c101524 */
[----:B------:R-:W-:-:S13]  /*3250*/  ISETP.GT.AND P0, PT, R3, RZ, P1 ;  /* 0x000000ff0300720c */ /* 0x000fda0000f04270 */
[----:B0-----:R-:W-:Y:S05]  /*3260*/  @!P0 BRA `(.L_x_61) ;  /* 0x0000000000048947 */ /* 0x001fea0003800000 */
[----:B------:R0:W5:Y:S02]  /*3270*/  LDG.E.LTC128B.U16 R104, desc[UR36][R8.64+0x42] ;  /* 0x0000422408687981 */ /* 0x000164000c1e1520 */
.L_x_61:
[----:B------:R-:W-:Y:S05]  /*3280*/  BSYNC B1 ;  /* 0x0000000000017941 */ /* 0x000fea0003800000 */
.L_x_60:
        /* <DEDUP_REMOVED lines=11> */
.L_x_63:
[----:B------:R-:W-:Y:S05]  /*3340*/  BSYNC B1 ;  /* 0x0000000000017941 */ /* 0x000fea0003800000 */
.L_x_62:
        /* <DEDUP_REMOVED lines=9> */
.L_x_65:
[----:B------:R-:W-:Y:S05]  /*33e0*/  BSYNC B1 ;  /* 0x0000000000017941 */ /* 0x000fea0003800000 */
.L_x_64:
        /* <DEDUP_REMOVED lines=11> */
.L_x_67:
[----:B------:R-:W-:Y:S05]  /*34a0*/  BSYNC B1 ;  /* 0x0000000000017941 */ /* 0x000fea0003800000 */
.L_x_66:
[----:B-----5:R-:W-:Y:S01]  /*34b0*/  IMAD.U32 R14, R104, 0x10000, RZ ;  /* 0x00010000680e7824 */ /* 0x020fe200078e00ff */
[----:B------:R-:W-:Y:S01]  /*34c0*/  ISETP.GT.AND P5, PT, R4, 0x29, PT ;  /* 0x000000290400780c */ /* 0x000fe20003fa4270 */
[----:B------:R-:W-:Y:S01]  /*34d0*/  @P0 IMAD.MOV.U32 R20, RZ, RZ, R92 ;  /* 0x000000ffff140224 */ /* 0x000fe200078e005c */
[----:B------:R-:W-:Y:S01]  /*34e0*/  BSSY B1, `(.L_x_68) ;  /* 0x000000b000017945 */ /* 0x000fe20003800000 */
[----:B------:R-:W-:-:S04]  /*34f0*/  FMUL R21, R14, R89 ;  /* 0x000000590e157220 */ /* 0x000fc80000400000 */
[----:B------:R-:W-:-:S05]  /*3500*/  FFMA R21, R76, R88, R21 ;  /* 0x000000584c157223 */ /* 0x000fca0000000015 */
[----:B------:R-:W-:-:S04]  /*3510*/  F2FP.BF16.F32.PACK_AB R21, RZ, R21 ;  /* 0x00000015ff15723e */ /* 0x000fc800000010ff */
[----:B------:R-:W-:Y:S01]  /*3520*/  PRMT R14, R21, 0x7610, R14 ;  /* 0x00007610150e7816 */ /* 0x000fe2000000000e */
[----:B------:R-:W-:-:S05]  /*3530*/  @P0 IMAD.MOV.U32 R21, RZ, RZ, R93 ;  /* 0x000000ffff150224 */ /* 0x000fca00078e005d */
[----:B------:R1:W-:Y:S01]  /*3540*/  @P0 STG.E.U16 desc[UR36][R20.64+0x50], R14 ;  /* 0x0000500e14000986 */ /* 0x0003e2000c101524 */
[----:B------:R-:W-:Y:S02]  /*3550*/  ISETP.GT.AND P0, PT, R3, RZ, P5 ;  /* 0x000000ff0300720c */ /* 0x000fe40002f04270 */
[----:B-1----:R-:W-:-:S11]  /*3560*/  P2R R14, PR, RZ, 0x20 ;  /* 0x00000020ff0e7803 */ /* 0x002fd60000000000 */
[----:B------:R-:W-:Y:S05]  /*3570*/  @!P0 BRA `(.L_x_69) ;  /* 0x0000000000048947 */ /* 0x000fea0003800000 */
[----:B------:R1:W5:Y:S02]  /*3580*/  LDG.E.LTC128B.U16 R104, desc[UR36][R8.64+0x52] ;  /* 0x0000522408687981 */ /* 0x000364000c1e1520 */
.L_x_69:
[----:B------:R-:W-:Y:S05]  /*3590*/  BSYNC B1 ;  /* 0x0000000000017941 */ /* 0x000fea0003800000 */
.L_x_68:
        /* <DEDUP_REMOVED lines=11> */
.L_x_71:
[----:B------:R-:W-:Y:S05]  /*3650*/  BSYNC B1 ;  /* 0x0000000000017941 */ /* 0x000fea0003800000 */
.L_x_70:
        /* <DEDUP_REMOVED lines=9> */
.L_x_73:
[----:B------:R-:W-:Y:S05]  /*36f0*/  BSYNC B1 ;  /* 0x0000000000017941 */ /* 0x000fea0003800000 */
.L_x_72:
[----:B-----5:R-:W-:Y:S01]  /*3700*/  IMAD.U32 R14, R104, 0x10000, RZ ;  /* 0x00010000680e7824 */ /* 0x020fe200078e00ff */
[----:B------:R-:W-:Y:S01]  /*3710*/  ISETP.GT.AND P3, PT, R4, 0x30, PT ;  /* 0x000000300400780c */ /* 0x000fe20003f64270 */
[----:B------:R-:W-:Y:S02]  /*3720*/  BSSY B1, `(.L_x_74) ;  /* 0x0000008000017945 */ /* 0x000fe40003800000 */
[----:B------:R-:W-:-:S04]  /*3730*/  FMUL R14, R14, R89 ;  /* 0x000000590e0e7220 */ /* 0x000fc80000400000 */
[----:B------:R-:W-:-:S05]  /*3740*/  FFMA R14, R79, R88, R14 ;  /* 0x000000584f0e7223 */ /* 0x000fca000000000e */
[----:B------:R-:W-:-:S05]  /*3750*/  F2FP.BF16.F32.PACK_AB R14, RZ, R14 ;  /* 0x0000000eff0e723e */ /* 0x000fca00000010ff */
[----:B------:R0:W-:Y:S01]  /*3760*/  @P0 STG.E.U16 desc[UR36][R58.64+0x52], R14 ;  /* 0x0000520e3a000986 */ /* 0x0001e2000c101524 */
[----:B------:R-:W-:-:S13]  /*3770*/  ISETP.GT.AND P0, PT, R3, RZ, P3 ;  /* 0x000000ff0300720c */ /* 0x000fda0001f04270 */
[----:B0-----:R-:W-:Y:S05]  /*3780*/  @!P0 BRA `(.L_x_75) ;  /* 0x0000000000048947 */ /* 0x001fea0003800000 */
[----:B------:R0:W5:Y:S02]  /*3790*/  LDG.E.LTC128B.U16 R104, desc[UR36][R8.64+0x60] ;  /* 0x0000602408687981 */ /* 0x000164000c1e1520 */
.L_x_75:
[----:B------:R-:W-:Y:S05]  /*37a0*/  BSYNC B1 ;  /* 0x0000000000017941 */ /* 0x000fea0003800000 */
.L_x_74:
        /* <DEDUP_REMOVED lines=13> */
.L_x_77:
[----:B------:R-:W-:Y:S05]  /*3880*/  BSYNC B1 ;  /* 0x0000000000017941 */ /* 0x000fea0003800000 */
.L_x_76:
        /* <DEDUP_REMOVED lines=11> */
.L_x_79:
[----:B------:R-:W-:Y:S05]  /*3940*/  BSYNC B1 ;  /* 0x0000000000017941 */ /* 0x000fea0003800000 */
.L_x_78:
        /* <DEDUP_REMOVED lines=9> */
.L_x_81:
[----:B------:R-:W-:Y:S05]  /*39e0*/  BSYNC B1 ;  /* 0x0000000000017941 */ /* 0x000fea0003800000 */
.L_x_80:
        /* <DEDUP_REMOVED lines=10> */
.L_x_83:
[----:B------:R-:W-:Y:S05]  /*3a90*/  BSYNC B1 ;  /* 0x0000000000017941 */ /* 0x000fea0003800000 */
.L_x_82:
        /* <DEDUP_REMOVED lines=8> */
[----:B------:R-:W-:-:S05]  /*3b20*/  IADD3 R20, P0, R5, R98, RZ ;  /* 0x0000006205147210 */ /* 0x000fca0007f1e0ff */
[----:B-1----:R-:W-:Y:S01]  /*3b30*/  IMAD.X R21, R15, 0x1, R99, P0 ;  /* 0x000000010f157824 */ /* 0x002fe200000e0663 */
[----:B------:R-:W-:-:S05]  /*3b40*/  IADD3 R64, P0, R5, R98, RZ ;  /* 0x0000006205407210 */ /* 0x000fca0007f1e0ff */
[----:B------:R-:W-:Y:S01]  /*3b50*/  IMAD.X R65, R15, 0x1, R99, P0 ;  /* 0x000000010f417824 */ /* 0x000fe200000e0663 */
[----:B------:R-:W-:-:S05]  /*3b60*/  IADD3 R14, P0, R5, R92, RZ ;  /* 0x0000005c050e7210 */ /* 0x000fca0007f1e0ff */
[----:B------:R-:W-:Y:S01]  /*3b70*/  IMAD.X R15, R15, 0x1, R93, P0 ;  /* 0x000000010f0f7824 */ /* 0x000fe200000e065d */
[----:B------:R-:W-:-:S04]  /*3b80*/  ISETP.GT.AND P0, PT, R4, 0x39, PT ;  /* 0x000000390400780c */ /* 0x000fc80003f04270 */
[----:B------:R-:W-:-:S13]  /*3b90*/  ISETP.GT.AND P4, PT, R3, RZ, P0 ;  /* 0x000000ff0300720c */ /* 0x000fda0000784270 */
[----:B------:R-:W-:Y:S05]  /*3ba0*/  @!P4 BRA `(.L_x_85) ;  /* 0x000000000004c947 */ /* 0x000fea0003800000 */
[----:B------:R1:W5:Y:S02]  /*3bb0*/  LDG.E.LTC128B.U16 R104, desc[UR36][R8.64+0x72] ;  /* 0x0000722408687981 */ /* 0x000364000c1e1520 */
.L_x_85:
[----:B------:R-:W-:Y:S05]  /*3bc0*/  BSYNC B1 ;  /* 0x0000000000017941 */ /* 0x000fea0003800000 */
.L_x_84:
        /* <DEDUP_REMOVED lines=9> */
.L_x_87:
[----:B------:R-:W-:Y:S05]  /*3c60*/  BSYNC B1 ;  /* 0x0000000000017941 */ /* 0x000fea0003800000 */
.L_x_86:
        /* <DEDUP_REMOVED lines=9> */
.L_x_89:
[----:B------:R-:W-:Y:S05]  /*3d00*/  BSYNC B1 ;  /* 0x0000000000017941 */ /* 0x000fea0003800000 */
.L_x_88:
[----:B-----5:R-:W-:-:S04]  /*3d10*/  IMAD.U32 R4, R104, 0x10000, RZ ;  /* 0x0001000068047824 */ /* 0x020fc800078e00ff */
[----:B------:R-:W-:-:S04]  /*3d20*/  FMUL R4, R4, R89 ;  /* 0x0000005904047220 */ /* 0x000fc80000400000 */
[----:B------:R-:W-:-:S05]  /*3d30*/  FFMA R4, R87, R88, R4 ;  /* 0x0000005857047223 */ /* 0x000fca0000000004 */
[----:B------:R-:W-:-:S04]  /*3d40*/  F2FP.BF16.F32.PACK_AB R4, RZ, R4 ;  /* 0x00000004ff04723e */ /* 0x000fc800000010ff */
[----:B-1-34-:R-:W-:-:S05]  /*3d50*/  PRMT R8, R4, 0x7610, R8 ;  /* 0x0000761004087816 */ /* 0x01afca0000000008 */
[----:B------:R1:W-:Y:S01]  /*3d60*/  @P4 STG.E.U16 desc[UR36][R58.64+0x72], R8 ;  /* 0x000072083a004986 */ /* 0x0003e2000c101524 */
[----:B------:R-:W-:-:S13]  /*3d70*/  ISETP.GT.AND P4, PT, R3, 0x80, P6 ;  /* 0x000000800300780c */ /* 0x000fda0003784270 */
[----:B------:R-:W3:Y:S01]  /*3d80*/  @P4 LDG.E.LTC128B.U16 R104, desc[UR36][R62.64] ;  /* 0x000000243e684981 */ /* 0x000ee2000c1e1520 */
[----:B------:R-:W-:Y:S01]  /*3d90*/  BSSY B1, `(.L_x_90) ;  /* 0x000000a000017945 */ /* 0x000fe20003800000 */
[----:B---3--:R-:W-:-:S04]  /*3da0*/  IMAD.U32 R4, R104, 0x10000, RZ ;  /* 0x0001000068047824 */ /* 0x008fc800078e00ff */
[----:B------:R-:W-:-:S04]  /*3db0*/  FMUL R5, R4, R89 ;  /* 0x0000005904057220 */ /* 0x000fc80000400000 */
[----:B------:R-:W-:-:S05]  /*3dc0*/  FFMA R5, R24, R88, R5 ;  /* 0x0000005818057223 */ /* 0x000fca0000000005 */
[----:B------:R-:W-:-:S05]  /*3dd0*/  F2FP.BF16.F32.PACK_AB R5, RZ, R5 ;  /* 0x00000005ff05723e */ /* 0x000fca00000010ff */
[----:B------:R1:W-:Y:S01]  /*3de0*/  @P4 STG.E.U16 desc[UR36][R14.64], R5 ;  /* 0x000000050e004986 */ /* 0x0003e2000c101524 */
[----:B------:R-:W-:-:S04]  /*3df0*/  ISETP.NE.AND P4, PT, R107, RZ, PT ;  /* 0x000000ff6b00720c */ /* 0x000fc80003f85270 */
[----:B------:R-:W-:-:S13]  /*3e00*/  ISETP.GT.AND P4, PT, R3, 0x80, P4 ;  /* 0x000000800300780c */ /* 0x000fda0002784270 */
[----:B-1----:R-:W-:Y:S05]  /*3e10*/  @!P4 BRA `(.L_x_91) ;  /* 0x000000000004c947 */ /* 0x002fea0003800000 */
[----:B------:R1:W5:Y:S02]  /*3e20*/  LDG.E.LTC128B.U16 R104, desc[UR36][R60.64+0x2] ;  /* 0x000002243c687981 */ /* 0x000364000c1e1520 */
.L_x_91:
[----:B------:R-:W-:Y:S05]  /*3e30*/  BSYNC B1 ;  /* 0x0000000000017941 */ /* 0x000fea0003800000 */
.L_x_90:
[----:B-----5:R-:W-:Y:S01]  /*3e40*/  IMAD.U32 R4, R104, 0x10000, RZ ;  /* 0x0001000068047824 */ /* 0x020fe200078e00ff */
[----:B------:R-:W-:Y:S01]  /*3e50*/  ISETP.GT.AND P6, PT, R3, 0x88, P6 ;  /* 0x000000880300780c */ /* 0x000fe200037c4270 */
        /* <DEDUP_REMOVED lines=8> */
[----:B------:R-:W-:Y:S05]  /*3ee0*/  @!P6 BRA `(.L_x_93) ;  /* 0x000000000004e947 */ /* 0x000fea0003800000 */
[----:B------:R4:W5:Y:S02]  /*3ef0*/  LDG.E.LTC128B.U16 R104, desc[UR36][R6.64] ;  /* 0x0000002406687981 */ /* 0x000964000c1e1520 */
.L_x_93:
[----:B------:R-:W-:Y:S05]  /*3f00*/  BSYNC B1 ;  /* 0x0000000000017941 */ /* 0x000fea0003800000 */
.L_x_92:
[----:B---3-5:R-:W-:Y:S01]  /*3f10*/  IMAD.U32 R4, R104, 0x10000, RZ ;  /* 0x0001000068047824 */ /* 0x028fe200078e00ff */
[----:B------:R-:W-:Y:S01]  /*3f20*/  ISETP.NE.AND P4, PT, R107, RZ, PT ;  /* 0x000000ff6b00720c */ /* 0x000fe20003f85270 */
[----:B------:R-:W-:Y:S02]  /*3f30*/  BSSY B1, `(.L_x_94) ;  /* 0x0000008000017945 */ /* 0x000fe40003800000 */
[----:B------:R-:W-:Y:S01]  /*3f40*/  FMUL R5, R4, R89 ;  /* 0x0000005904057220 */ /* 0x000fe20000400000 */
[----:B------:R-:W-:-:S03]  /*3f50*/  ISETP.GT.AND P4, PT, R3, 0x88, P4 ;  /* 0x000000880300780c */ /* 0x000fc60002784270 */
[----:B------:R-:W-:-:S05]  /*3f60*/  FFMA R5, R26, R88, R5 ;  /* 0x000000581a057223 */ /* 0x000fca0000000005 */
[----:B------:R-:W-:-:S05]  /*3f70*/  F2FP.BF16.F32.PACK_AB R5, RZ, R5 ;  /* 0x00000005ff05723e */ /* 0x000fca00000010ff */
[----:B------:R3:W-:Y:S01]  /*3f80*/  @P6 STG.E.U16 desc[UR36][R20.64], R5 ;  /* 0x0000000514006986 */ /* 0x0007e2000c101524 */
[----:B------:R-:W-:Y:S05]  /*3f90*/  @!P4 BRA `(.L_x_95) ;  /* 0x000000000004c947 */ /* 0x000fea0003800000 */
[----:B------:R0:W5:Y:S02]  /*3fa0*/  LDG.E.LTC128B.U16 R104, desc[UR36][R10.64+0x2] ;  /* 0x000002240a687981 */ /* 0x000164000c1e1520 */
.L_x_95:
[----:B------:R-:W-:Y:S05]  /*3fb0*/  BSYNC B1 ;  /* 0x0000000000017941 */ /* 0x000fea0003800000 */
.L_x_94:
[----:B-----5:R-:W-:Y:S01]  /*3fc0*/  IMAD.U32 R4, R104, 0x10000, RZ ;  /* 0x0001000068047824 */ /* 0x020fe200078e00ff */
[----:B------:R-:W-:Y:S01]  /*3fd0*/  ISETP.NE.AND P6, PT, R108, RZ, PT ;  /* 0x000000ff6c00720c */ /* 0x000fe20003fc5270 */
[----:B------:R-:W-:Y:S02]  /*3fe0*/  BSSY B1, `(.L_x_96) ;  /* 0x0000008000017945 */ /* 0x000fe40003800000 */
[----:B------:R-:W-:-:S04]  /*3ff0*/  FMUL R4, R4, R89 ;  /* 0x0000005904047220 */ /* 0x000fc80000400000 */
[----:B------:R-:W-:-:S05]  /*4000*/  FFMA R4, R27, R88, R4 ;  /* 0x000000581b047223 */ /* 0x000fca0000000004 */
[----:B------:R-:W-:-:S05]  /*4010*/  F2FP.BF16.F32.PACK_AB R4, RZ, R4 ;  /* 0x00000004ff04723e */ /* 0x000fca00000010ff */
[----:B------:R0:W-:Y:S01]  /*4020*/  @P4 STG.E.U16 desc[UR36][R64.64+0x2], R4 ;  /* 0x0000020440004986 */ /* 0x0001e2000c101524 */
[----:B------:R-:W-:-:S13]  /*4030*/  ISETP.GT.AND P4, PT, R3, 0x80, P6 ;  /* 0x000000800300780c */ /* 0x000fda0003784270 */
[----:B0-----:R-:W-:Y:S05]  /*4040*/  @!P4 BRA `(.L_x_97) ;  /* 0x000000000004c947 */ /* 0x001fea0003800000 */
[----:B------:R0:W5:Y:S02]  /*4050*/  LDG.E.LTC128B.U16 R104, desc[UR36][R60.64+0x10] ;  /* 0x000010243c687981 */ /* 0x000164000c1e1520 */
.L_x_97:
[----:B------:R-:W-:Y:S05]  /*4060*/  BSYNC B1 ;  /* 0x0000000000017941 */ /* 0x000fea0003800000 */
.L_x_96:
[----:B-----5:R-:W-:Y:S01]  /*4070*/  IMAD.U32 R4, R104, 0x10000, RZ ;  /* 0x0001000068047824 */ /* 0x020fe200078e00ff */
[----:B------:R-:W-:Y:S01]  /*4080*/  ISETP.NE.AND P6, PT, R105, RZ, PT ;  /* 0x000000ff6900720c */ /* 0x000fe20003fc5270 */
[----:B------:R-:W-:Y:S02]  /*4090*/  BSSY B1, `(.L_x_98) ;  /* 0x000000b000017945 */ /* 0x000fe40003800000 */
[----:B---3--:R-:W-:Y:S01]  /*40a0*/  FMUL R5, R4, R89 ;  /* 0x0000005904057220 */ /* 0x008fe20000400000 */
[----:B------:R-:W-:-:S03]  /*40b0*/  @P4 MOV R4, R14 ;  /* 0x0000000e00044202 */ /* 0x000fc60000000f00 */
[----:B------:R-:W-:-:S05]  /*40c0*/  FFMA R5, R28, R88, R5 ;  /* 0x000000581c057223 */ /* 0x000fca0000000005 */
[----:B------:R-:W-:-:S04]  /*40d0*/  F2FP.BF16.F32.PACK_AB R5, RZ, R5 ;  /* 0x00000005ff05723e */ /* 0x000fc800000010ff */
[----:B----4-:R-:W-:Y:S01]  /*40e0*/  PRMT R6, R5, 0x7610, R6 ;  /* 0x0000761005067816 */ /* 0x010fe20000000006 */
[----:B------:R-:W-:-:S05]  /*40f0*/  @P4 IMAD.MOV.U32 R5, RZ, RZ, R15 ;  /* 0x000000ffff054224 */ /* 0x000fca00078e000f */
[----:B------:R3:W-:Y:S01]  /*4100*/  @P4 STG.E.U16 desc[UR36][R4.64+0x10], R6 ;  /* 0x0000100604004986 */ /* 0x0007e2000c101524 */
[----:B------:R-:W-:-:S13]  /*4110*/  ISETP.GT.AND P4, PT, R3, 0x80, P6 ;  /* 0x000000800300780c */ /* 0x000fda0003784270 */
[----:B---3--:R-:W-:Y:S05]  /*4120*/  @!P4 BRA `(.L_x_99) ;  /* 0x000000000004c947 */ /* 0x008fea0003800000 */
[----:B------:R3:W5:Y:S02]  /*4130*/  LDG.E.LTC128B.U16 R104, desc[UR36][R60.64+0x12] ;  /* 0x000012243c687981 */ /* 0x000764000c1e1520 */
.L_x_99:
[----:B------:R-:W-:Y:S05]  /*4140*/  BSYNC B1 ;  /* 0x0000000000017941 */ /* 0x000fea0003800000 */
.L_x_98:
[----:B-----5:R-:W-:Y:S01]  /*4150*/  IMAD.U32 R4, R104, 0x10000, RZ ;  /* 0x0001000068047824 */ /* 0x020fe200078e00ff */
[----:B------:R-:W-:Y:S01]  /*4160*/  BSSY B1, `(.L_x_100) ;  /* 0x000000c000017945 */ /* 0x000fe20003800000 */
[----:B------:R-:W-:Y:S02]  /*4170*/  @P4 IMAD.MOV.U32 R5, RZ, RZ, R15 ;  /* 0x000000ffff054224 */ /* 0x000fe400078e000f */
[----:B------:R-:W-:-:S04]  /*4180*/  FMUL R4, R4, R89 ;  /* 0x0000005904047220 */ /* 0x000fc80000400000 */
[----:B------:R-:W-:-:S05]  /*4190*/  FFMA R4, R29, R88, R4 ;  /* 0x000000581d047223 */ /* 0x000fca0000000004 */
[----:B------:R-:W-:-:S04]  /*41a0*/  F2FP.BF16.F32.PACK_AB R4, RZ, R4 ;  /* 0x00000004ff04723e */ /* 0x000fc800000010ff */
[----:B------:R-:W-:Y:S01]  /*41b0*/  PRMT R6, R4, 0x7610, R6 ;  /* 0x0000761004067816 */ /* 0x000fe20000000006 */
[----:B------:R-:W-:-:S05]  /*41c0*/  @P4 IMAD.MOV.U32 R4, RZ, RZ, R14 ;  /* 0x000000ffff044224 */ /* 0x000fca00078e000e */
[----:B------:R4:W-:Y:S01]  /*41d0*/  @P4 STG.E.U16 desc[UR36][R4.64+0x12], R6 ;  /* 0x0000120604004986 */ /* 0x0009e2000c101524 */
[----:B------:R-:W-:-:S04]  /*41e0*/  ISETP.NE.AND P4, PT, R108, RZ, PT ;  /* 0x000000ff6c00720c */ /* 0x000fc80003f85270 */
[----:B------:R-:W-:-:S13]  /*41f0*/  ISETP.GT.AND P4, PT, R3, 0x88, P4 ;  /* 0x000000880300780c */ /* 0x000fda0002784270 */
[----:B----4-:R-:W-:Y:S05]  /*4200*/  @!P4 BRA `(.L_x_101) ;  /* 0x000000000004c947 */ /* 0x010fea0003800000 */
[----:B------:R4:W5:Y:S02]  /*4210*/  LDG.E.LTC128B.U16 R104, desc[UR36][R10.64+0x10] ;  /* 0x000010240a687981 */ /* 0x000964000c1e1520 */
.L_x_101:
[----:B------:R-:W-:Y:S05]  /*4220*/  BSYNC B1 ;  /* 0x0000000000017941 */ /* 0x000fea0003800000 */
.L_x_100:
        /* <DEDUP_REMOVED lines=9> */
.L_x_103:
[----:B------:R-:W-:Y:S05]  /*42c0*/  BSYNC B1 ;  /* 0x0000000000017941 */ /* 0x000fea0003800000 */
.L_x_102:
[----:B-----5:R-:W-:Y:S01]  /*42d0*/  IMAD.U32 R4, R104, 0x10000, RZ ;  /* 0x0001000068047824 */ /* 0x020fe200078e00ff */
[----:B------:R-:W-:Y:S01]  /*42e0*/  ISETP.NE.AND P6, PT, R106, RZ, PT ;  /* 0x000000ff6a00720c */ /* 0x000fe20003fc5270 */
        /* <DEDUP_REMOVED lines=8> */
[----:B------:R-:W-:-:S13]  /*4370*/  ISETP.GT.AND P4, PT, R3, 0x80, P6 ;  /* 0x000000800300780c */ /* 0x000fda0003784270 */
[----:B0-----:R-:W-:Y:S05]  /*4380*/  @!P4 BRA `(.L_x_105) ;  /* 0x000000000004c947 */ /* 0x001fea0003800000 */
[----:B------:R0:W5:Y:S02]  /*4390*/  LDG.E.LTC128B.U16 R104, desc[UR36][R60.64+0x20] ;  /* 0x000020243c687981 */ /* 0x000164000c1e1520 */
.L_x_105:
[----:B------:R-:W-:Y:S05]  /*43a0*/  BSYNC B1 ;  /* 0x0000000000017941 */ /* 0x000fea0003800000 */
.L_x_104:
[----:B-----5:R-:W-:Y:S01]  /*43b0*/  IMAD.U32 R4, R104, 0x10000, RZ ;  /* 0x0001000068047824 */ /* 0x020fe200078e00ff */
[----:B------:R-:W-:Y:S01]  /*43c0*/  ISETP.NE.AND P6, PT, R23, RZ, PT ;  /* 0x000000ff1700720c */ /* 0x000fe20003fc5270 */
[----:B------:R-:W-:Y:S02]  /*43d0*/  BSSY B1, `(.L_x_106) ;  /* 0x000000b000017945 */ /* 0x000fe40003800000 */
[----:B------:R-:W-:Y:S01]  /*43e0*/  FMUL R5, R4, R89 ;  /* 0x0000005904057220 */ /* 0x000fe20000400000 */
[----:B------:R-:W-:-:S03]  /*43f0*/  @P4 IMAD.MOV.U32 R4, RZ, RZ, R14 ;  /* 0x000000ffff044224 */ /* 0x000fc600078e000e */
        /* <DEDUP_REMOVED lines=8> */
.L_x_107:
[----:B------:R-:W-:Y:S05]  /*4480*/  BSYNC B1 ;  /* 0x0000000000017941 */ /* 0x000fea0003800000 */
.L_x_106:
        /* <DEDUP_REMOVED lines=11> */
[----:B0-----:R-:W-:Y:S05]  /*4540*/  @!P4 BRA `(.L_x_109) ;  /* 0x000000000004c947 */ /* 0x001fea0003800000 */
[----:B------:R0:W5:Y:S02]  /*4550*/  LDG.E.LTC128B.U16 R104, desc[UR36][R10.64+0x20] ;  /* 0x000020240a687981 */ /* 0x000164000c1e1520 */
.L_x_109:
[----:B------:R-:W-:Y:S05]  /*4560*/  BSYNC B1 ;  /* 0x0000000000017941 */ /* 0x000fea0003800000 */
.L_x_108:
[----:B-----5:R-:W-:Y:S01]  /*4570*/  IMAD.U32 R4, R104, 0x10000, RZ ;  /* 0x0001000068047824 */ /* 0x020fe200078e00ff */
[----:B------:R-:W-:Y:S03]  /*4580*/  BSSY B1, `(.L_x_110) ;  /* 0x000000b000017945 */ /* 0x000fe60003800000 */
        /* <DEDUP_REMOVED lines=10> */
.L_x_111:
[----:B------:R-:W-:Y:S05]  /*4630*/  BSYNC B1 ;  /* 0x0000000000017941 */ /* 0x000fea0003800000 */
.L_x_110:
        /* <DEDUP_REMOVED lines=13> */
.L_x_113:
[----:B------:R-:W-:Y:S05]  /*4710*/  BSYNC B1 ;  /* 0x0000000000017941 */ /* 0x000fea0003800000 */
.L_x_112:
        /* <DEDUP_REMOVED lines=13> */
.L_x_115:
[----:B------:R-:W-:Y:S05]  /*47f0*/  BSYNC B1 ;  /* 0x0000000000017941 */ /* 0x000fea0003800000 */
.L_x_114:
        /* <DEDUP_REMOVED lines=13> */
.L_x_117:
[----:B------:R-:W-:Y:S05]  /*48d0*/  BSYNC B1 ;  /* 0x0000000000017941 */ /* 0x000fea0003800000 */
.L_x_116:
        /* <DEDUP_REMOVED lines=12> */
.L_x_119:
[----:B------:R-:W-:Y:S05]  /*49a0*/  BSYNC B1 ;  /* 0x0000000000017941 */ /* 0x000fea0003800000 */
.L_x_118:
        /* <DEDUP_REMOVED lines=13> */
.L_x_121:
[----:B------:R-:W-:Y:S05]  /*4a80*/  BSYNC B1 ;  /* 0x0000000000017941 */ /* 0x000fea0003800000 */
.L_x_120:
        /* <DEDUP_REMOVED lines=13> */
.L_x_123:
[----:B------:R-:W-:Y:S05]  /*4b60*/  BSYNC B1 ;  /* 0x0000000000017941 */ /* 0x000fea0003800000 */
.L_x_122:
        /* <DEDUP_REMOVED lines=13> */
.L_x_125:
[----:B------:R-:W-:Y:S05]  /*4c40*/  BSYNC B1 ;  /* 0x0000000000017941 */ /* 0x000fea0003800000 */
.L_x_124:
        /* <DEDUP_REMOVED lines=12> */
.L_x_127:
[----:B------:R-:W-:Y:S05]  /*4d10*/  BSYNC B1 ;  /* 0x0000000000017941 */ /* 0x000fea0003800000 */
.L_x_126:
        /* <DEDUP_REMOVED lines=13> */
.L_x_129:
[----:B------:R-:W-:Y:S05]  /*4df0*/  BSYNC B1 ;  /* 0x0000000000017941 */ /* 0x000fea0003800000 */
.L_x_128:
        /* <DEDUP_REMOVED lines=12> */
.L_x_131:
[----:B------:R-:W-:Y:S05]  /*4ec0*/  BSYNC B1 ;  /* 0x0000000000017941 */ /* 0x000fea0003800000 */
.L_x_130:
        /* <DEDUP_REMOVED lines=12> */
.L_x_133:
[----:B------:R-:W-:Y:S05]  /*4f90*/  BSYNC B1 ;  /* 0x0000000000017941 */ /* 0x000fea0003800000 */
.L_x_132:
[----:B-----5:R-:W-:Y:S01]  /*4fa0*/  IMAD.U32 R4, R104, 0x10000, RZ ;  /* 0x0001000068047824 */ /* 0x020fe200078e00ff */
[----:B------:R-:W-:Y:S01]  /*4fb0*/  ISETP.GT.AND P5, PT, R3, 0x88, P5 ;  /* 0x000000880300780c */ /* 0x000fe20002fa4270 */
        /* <DEDUP_REMOVED lines=8> */
[----:B------:R-:W-:Y:S05]  /*5040*/  @!P5 BRA `(.L_x_135) ;  /* 0x000000000004d947 */ /* 0x000fea0003800000 */
[----:B------:R0:W5:Y:S02]  /*5050*/  LDG.E.LTC128B.U16 R104, desc[UR36][R10.64+0x52] ;  /* 0x000052240a687981 */ /* 0x000164000c1e1520 */
.L_x_135:
[----:B------:R-:W-:Y:S05]  /*5060*/  BSYNC B1 ;  /* 0x0000000000017941 */ /* 0x000fea0003800000 */
.L_x_134:
[----:B0----5:R-:W-:Y:S01]  /*5070*/  IMAD.U32 R4, R104, 0x10000, RZ ;  /* 0x0001000068047824 */ /* 0x021fe200078e00ff */
        /* <DEDUP_REMOVED lines=11> */
.L_x_137:
[----:B------:R-:W-:Y:S05]  /*5130*/  BSYNC B1 ;  /* 0x0000000000017941 */ /* 0x000fea0003800000 */
.L_x_136:
[----:B0----5:R-:W-:Y:S01]  /*5140*/  IMAD.U32 R4, R104, 0x10000, RZ ;  /* 0x0001000068047824 */ /* 0x021fe200078e00ff */
        /* <DEDUP_REMOVED lines=11> */
.L_x_139:
[----:B------:R-:W-:Y:S05]  /*5200*/  BSYNC B1 ;  /* 0x0000000000017941 */ /* 0x000fea0003800000 */
.L_x_138:
        /* <DEDUP_REMOVED lines=12> */
.L_x_141:
[----:B------:R-:W-:Y:S05]  /*52d0*/  BSYNC B1 ;  /* 0x0000000000017941 */ /* 0x000fea0003800000 */
.L_x_140:
[----:B0----5:R-:W-:Y:S01]  /*52e0*/  SHF.L.U32 R4, R104, 0x10, RZ ;  /* 0x0000001068047819 */ /* 0x021fe200000006ff */
[----:B------:R-:W-:Y:S01]  /*52f0*/  BSSY B1, `(.L_x_142) ;  /* 0x000000b000017945 */ /* 0x000fe20003800000 */
[----:B------:R-:W-:-:S03]  /*5300*/  ISETP.GT.AND P2, PT, R3, 0x88, P2 ;  /* 0x000000880300780c */ /* 0x000fc60001744270 */
        /* <DEDUP_REMOVED lines=9> */
.L_x_143:
[----:B------:R-:W-:Y:S05]  /*53a0*/  BSYNC B1 ;  /* 0x0000000000017941 */ /* 0x000fea0003800000 */
.L_x_142:
        /* <DEDUP_REMOVED lines=12> */
.L_x_145:
[----:B------:R-:W-:Y:S05]  /*5470*/  BSYNC B1 ;  /* 0x0000000000017941 */ /* 0x000fea0003800000 */
.L_x_144:
        /* <DEDUP_REMOVED lines=12> */
.L_x_147:
[----:B------:R-:W-:Y:S05]  /*5540*/  BSYNC B1 ;  /* 0x0000000000017941 */ /* 0x000fea0003800000 */
.L_x_146:
        /* <DEDUP_REMOVED lines=9> */
.L_x_149:
[----:B------:R-:W-:Y:S05]  /*55e0*/  BSYNC B1 ;  /* 0x0000000000017941 */ /* 0x000fea0003800000 */
.L_x_148:
        /* <DEDUP_REMOVED lines=12> */
.L_x_151:
[----:B------:R-:W-:Y:S05]  /*56b0*/  BSYNC B1 ;  /* 0x0000000000017941 */ /* 0x000fea0003800000 */
.L_x_150:
[----:B------:R-:W-:Y:S05]  /*56c0*/  @!P0 BRA `(.L_x_152) ;  /* 0x0000001400f08947 */ /* 0x000fea0003800000 */
[----:B-----5:R-:W-:-:S04]  /*56d0*/  IMAD.U32 R104, R104, 0x10000, RZ ;  /* 0x0001000068687824 */ /* 0x020fc800078e00ff */
[----:B------:R-:W-:-:S04]  /*56e0*/  FMUL R104, R104, R89 ;  /* 0x0000005968687220 */ /* 0x000fc80000400000 */
[----:B------:R-:W-:-:S05]  /*56f0*/  FFMA R104, R55, R88, R104 ;  /* 0x0000005837687223 */ /* 0x000fca0000000068 */
[----:B------:R-:W-:-:S05]  /*5700*/  F2FP.BF16.F32.PACK_AB R104, RZ, R104 ;  /* 0x00000068ff68723e */ /* 0x000fca00000010ff */
[----:B------:R0:W-:Y:S01]  /*5710*/  STG.E.U16 desc[UR36][R12.64+0x72], R104 ;  /* 0x000072680c007986 */ /* 0x0001e2000c101524 */
[----:B------:R-:W-:Y:S05]  /*5720*/  BRA `(.L_x_152) ;  /* 0x0000001400d87947 */ /* 0x000fea0003800000 */
.L_x_29:
[----:B------:R-:W-:Y:S01]  /*5730*/  ULDC.64 UR4, c[0x0][0x5c0] ;  /* 0x0001700000047ab9 */ /* 0x000fe20000000a00 */
[----:B------:R-:W-:Y:S01]  /*5740*/  ISETP.GT.AND P3, PT, R4, 0x1, PT ;  /* 0x000000010400780c */ /* 0x000fe20003f64270 */
[-C--:B------:R-:W-:Y:S01]  /*5750*/  FMUL R56, R56, R88.reuse ;  /* 0x0000005838387220 */ /* 0x080fe20000400000 */
[----:B------:R-:W-:Y:S01]  /*5760*/  LEA R14, P1, R104, UR4, 0x1 ;  /* 0x00000004680e7c11 */ /* 0x000fe2000f8208ff */
[-C--:B------:R-:W-:Y:S01]  /*5770*/  FMUL R57, R57, R88.reuse ;  /* 0x0000005839397220 */ /* 0x080fe20000400000 */
[----:B------:R-:W-:Y:S01]  /*5780*/  IMAD.SHL.U32 R7, R12, 0x10, RZ ;  /* 0x000000100c077824 */ /* 0x000fe200078e00ff */
[----:B------:R-:W-:Y:S01]  /*5790*/  ISETP.GT.AND P2, PT, R3, 0x8, P6 ;  /* 0x000000080300780c */ /* 0x000fe20003744270 */
[-C--:B------:R-:W-:Y:S01]  /*57a0*/  FMUL R58, R58, R88.reuse ;  /* 0x000000583a3a7220 */ /* 0x080fe20000400000 */
[----:B------:R-:W-:Y:S01]  /*57b0*/  LEA.HI.X R15, R104, UR5, R93, 0x1, P1 ;  /* 0x00000005680f7c11 */ /* 0x000fe200088f0c5d */
[-C--:B------:R-:W-:Y:S01]  /*57c0*/  FMUL R59, R59, R88.reuse ;  /* 0x000000583b3b7220 */ /* 0x080fe20000400000 */
[----:B------:R-:W-:Y:S01]  /*57d0*/  ISETP.GT.AND P1, PT, R3, RZ, P3 ;  /* 0x000000ff0300720c */ /* 0x000fe20001f24270 */
[----:B------:R-:W-:Y:S01]  /*57e0*/  FMUL R60, R60, R88 ;  /* 0x000000583c3c7220 */ /* 0x000fe20000400000 */
[----:B------:R-:W-:Y:S01]  /*57f0*/  F2FP.BF16.F32.PACK_AB R56, RZ, R56 ;  /* 0x00000038ff38723e */ /* 0x000fe200000010ff */
[-C--:B------:R-:W-:Y:S01]  /*5800*/  FMUL R61, R61, R88.reuse ;  /* 0x000000583d3d7220 */ /* 0x080fe20000400000 */
[----:B------:R-:W-:Y:S01]  /*5810*/  F2FP.BF16.F32.PACK_AB R57, RZ, R57 ;  /* 0x00000039ff39723e */ /* 0x000fe200000010ff */
[----:B------:R-:W-:Y:S01]  /*5820*/  FMUL R63, R63, R88 ;  /* 0x000000583f3f7220 */ /* 0x000fe20000400000 */
[C---:B------:R-:W-:Y:S01]  /*5830*/  SHF.L.U64.HI R5, R12.reuse, 0x4, R13 ;  /* 0x000000040c057819 */ /* 0x040fe2000001020d */
[----:B------:R-:W-:Y:S01]  /*5840*/  @P0 STG.E.U16 desc[UR36][R14.64], R56 ;  /* 0x000000380e000986 */ /* 0x000fe2000c101524 */
[----:B------:R-:W-:Y:S01]  /*5850*/  PRMT R9, R57, 0x7610, R9 ;  /* 0x0000761039097816 */ /* 0x000fe20000000009 */
[----:B------:R-:W-:Y:S01]  /*5860*/  IMAD.SHL.U32 R57, R12, 0x100, RZ ;  /* 0x000001000c397824 */ /* 0x000fe200078e00ff */
[----:B------:R-:W-:Y:S01]  /*5870*/  IADD3 R8, P0, R7, R14, RZ ;  /* 0x0000000e07087210 */ /* 0x000fe20007f1e0ff */
[----:B------:R-:W-:Y:S01]  /*5880*/  FMUL R62, R62, R88 ;  /* 0x000000583e3e7220 */ /* 0x000fe20000400000 */
[----:B------:R-:W-:Y:S01]  /*5890*/  F2FP.BF16.F32.PACK_AB R58, RZ, R58 ;  /* 0x0000003aff3a723e */ /* 0x000fe200000010ff */
[--C-:B------:R-:W-:Y:S01]  /*58a0*/  @P1 IMAD.MOV.U32 R10, RZ, RZ, R14.reuse ;  /* 0x000000ffff0a1224 */ /* 0x100fe200078e000e */
[----:B------:R-:W-:Y:S01]  /*58b0*/  SHF.L.U64.HI R23, R12, 0x8, R13 ;  /* 0x000000080c177819 */ /* 0x000fe2000001020d */
[--C-:B------:R-:W-:Y:S01]  /*58c0*/  @P1 IMAD.MOV.U32 R11, RZ, RZ, R15.reuse ;  /* 0x000000ffff0b1224 */ /* 0x100fe200078e000f */
[----:B------:R-:W-:Y:S01]  /*58d0*/  ISETP.GT.AND P4, PT, R4, 0x8, PT ;  /* 0x000000080400780c */ /* 0x000fe20003f84270 */
[-C--:B------:R-:W-:Y:S01]  /*58e0*/  FMUL R64, R64, R88.reuse ;  /* 0x0000005840407220 */ /* 0x080fe20000400000 */
[----:B------:R-:W-:Y:S01]  /*58f0*/  F2FP.BF16.F32.PACK_AB R59, RZ, R59 ;  /* 0x0000003bff3b723e */ /* 0x000fe200000010ff */
[----:B------:R-:W-:Y:S01]  /*5900*/  FMUL R65, R65, R88 ;  /* 0x0000005841417220 */ /* 0x000fe20000400000 */
[----:B------:R0:W-:Y:S01]  /*5910*/  @P1 STG.E.U16 desc[UR36][R10.64+0x2], R9 ;  /* 0x000002090a001986 */ /* 0x0001e2000c101524 */
[----:B------:R-:W-:Y:S01]  /*5920*/  F2FP.BF16.F32.PACK_AB R60, RZ, R60 ;  /* 0x0000003cff3c723e */ /* 0x000fe200000010ff */
[-C--:B------:R-:W-:Y:S01]  /*5930*/  FMUL R66, R66, R88.reuse ;  /* 0x0000005842427220 */ /* 0x080fe20000400000 */
[----:B------:R-:W-:Y:S01]  /*5940*/  F2FP.BF16.F32.PACK_AB R61, RZ, R61 ;  /* 0x0000003dff3d723e */ /* 0x000fe200000010ff */
[-C--:B------:R-:W-:Y:S01]  /*5950*/  FMUL R67, R67, R88.reuse ;  /* 0x0000005843437220 */ /* 0x080fe20000400000 */
[----:B------:R-:W-:Y:S01]  /*5960*/  F2FP.BF16.F32.PACK_AB R63, RZ, R63 ;  /* 0x0000003fff3f723e */ /* 0x000fe200000010ff */
[----:B------:R-:W-:Y:S01]  /*5970*/  FMUL R68, R68, R88 ;  /* 0x0000005844447220 */ /* 0x000fe20000400000 */
[----:B------:R-:W-:Y:S01]  /*5980*/  F2FP.BF16.F32.PACK_AB R62, RZ, R62 ;  /* 0x0000003eff3e723e */ /* 0x000fe200000010ff */
[----:B------:R-:W-:Y:S01]  /*5990*/  FMUL R69, R69, R88 ;  /* 0x0000005845457220 */ /* 0x000fe20000400000 */
[----:B------:R-:W-:Y:S01]  /*59a0*/  F2FP.BF16.F32.PACK_AB R64, RZ, R64 ;  /* 0x00000040ff40723e */ /* 0x000fe200000010ff */
[-C--:B------:R-:W-:Y:S01]  /*59b0*/  FMUL R70, R70, R88.reuse ;  /* 0x0000005846467220 */ /* 0x080fe20000400000 */
[----:B------:R-:W-:Y:S01]  /*59c0*/  F2FP.BF16.F32.PACK_AB R65, RZ, R65 ;  /* 0x00000041ff41723e */ /* 0x000fe200000010ff */
[----:B0-----:R-:W-:Y:S01]  /*59d0*/  IMAD.X R9, R5, 0x1, R15, P0 ;  /* 0x0000000105097824 */ /* 0x001fe200000e060f */
[----:B------:R-:W-:Y:S01]  /*59e0*/  ISETP.GT.AND P0, PT, R3, 0x8, P3 ;  /* 0x000000080300780c */ /* 0x000fe20001f04270 */
[-C--:B------:R-:W-:Y:S01]  /*59f0*/  FMUL R71, R71, R88.reuse ;  /* 0x0000005847477220 */ /* 0x080fe20000400000 */
[----:B------:R-:W-:Y:S01]  /*5a00*/  ISETP.GT.AND P3, PT, R4, 0x9, PT ;  /* 0x000000090400780c */ /* 0x000fe20003f64270 */
[----:B------:R-:W-:Y:S01]  /*5a10*/  FMUL R72, R72, R88 ;  /* 0x0000005848487220 */ /* 0x000fe20000400000 */
[----:B------:R-:W-:Y:S01]  /*5a20*/  @P2 STG.E.U16 desc[UR36][R8.64], R58 ;  /* 0x0000003a08002986 */ /* 0x000fe2000c101524 */
[----:B------:R-:W-:Y:S01]  /*5a30*/  IADD3 R6, P1, P2, R57, R14, R7 ;  /* 0x0000000e39067210 */ /* 0x000fe20007a3e007 */
[----:B------:R-:W-:Y:S01]  /*5a40*/  FMUL R73, R73, R88 ;  /* 0x0000005849497220 */ /* 0x000fe20000400000 */
[----:B------:R-:W-:Y:S01]  /*5a50*/  F2FP.BF16.F32.PACK_AB R66, RZ, R66 ;  /* 0x00000042ff42723e */ /* 0x000fe200000010ff */
[-C--:B------:R-:W-:Y:S01]  /*5a60*/  FMUL R74, R74, R88.reuse ;  /* 0x000000584a4a7220 */ /* 0x080fe20000400000 */
[----:B------:R-:W-:Y:S01]  /*5a70*/  IADD3.X R7, R23, R15, R5, P1, P2 ;  /* 0x0000000f17077210 */ /* 0x000fe20000fe4405 */
[-C--:B------:R-:W-:Y:S01]  /*5a80*/  FMUL R75, R75, R88.reuse ;  /* 0x000000584b4b7220 */ /* 0x080fe20000400000 */
[C---:B------:R-:W-:Y:S01]  /*5a90*/  ISETP.GT.AND P1, PT, R3.reuse, RZ, P4 ;  /* 0x000000ff0300720c */ /* 0x040fe20002724270 */
[-C--:B------:R-:W-:Y:S01]  /*5aa0*/  FMUL R76, R76, R88.reuse ;  /* 0x000000584c4c7220 */ /* 0x080fe20000400000 */
[----:B------:R-:W-:Y:S01]  /*5ab0*/  @P0 STG.E.U16 desc[UR36][R8.64+0x2], R59 ;  /* 0x0000023b08000986 */ /* 0x000fe2000c101524 */
[----:B------:R-:W-:Y:S01]  /*5ac0*/  ISETP.GT.AND P0, PT, R3, RZ, P3 ;  /* 0x000000ff0300720c */ /* 0x000fe20001f04270 */
[-C--:B------:R-:W-:Y:S01]  /*5ad0*/  FMUL R77, R77, R88.reuse ;  /* 0x000000584d4d7220 */ /* 0x080fe20000400000 */
[----:B------:R-:W-:Y:S01]  /*5ae0*/  ISETP.GT.AND P2, PT, R4, 0x11, PT ;  /* 0x000000110400780c */ /* 0x000fe20003f44270 */
[-C--:B------:R-:W-:Y:S01]  /*5af0*/  FMUL R78, R78, R88.reuse ;  /* 0x000000584e4e7220 */ /* 0x080fe20000400000 */
[----:B------:R-:W-:Y:S01]  /*5b00*/  F2FP.BF16.F32.PACK_AB R67, RZ, R67 ;  /* 0x00000043ff43723e */ /* 0x000fe200000010ff */
[----:B------:R-:W-:Y:S01]  /*5b10*/  FMUL R79, R79, R88 ;  /* 0x000000584f4f7220 */ /* 0x000fe20000400000 */
[----:B------:R-:W-:Y:S01]  /*5b20*/  F2FP.BF16.F32.PACK_AB R68, RZ, R68 ;  /* 0x00000044ff44723e */ /* 0x000fe200000010ff */
[-C--:B------:R-:W-:Y:S01]  /*5b30*/  FMUL R80, R80, R88.reuse ;  /* 0x0000005850507220 */ /* 0x080fe20000400000 */
[----:B------:R-:W-:Y:S01]  /*5b40*/  F2FP.BF16.F32.PACK_AB R69, RZ, R69 ;  /* 0x00000045ff45723e */ /* 0x000fe200000010ff */
[----:B------:R-:W-:Y:S01]  /*5b50*/  FMUL R81, R81, R88 ;  /* 0x0000005851517220 */ /* 0x000fe20000400000 */
[--C-:B------:R-:W-:Y:S01]  /*5b60*/  @P1 IMAD.MOV.U32 R10, RZ, RZ, R14.reuse ;  /* 0x000000ffff0a1224 */ /* 0x100fe200078e000e */
[----:B------:R-:W-:Y:S01]  /*5b70*/  F2FP.BF16.F32.PACK_AB R70, RZ, R70 ;  /* 0x00000046ff46723e */ /* 0x000fe200000010ff */
[--C-:B------:R-:W-:Y:S01]  /*5b80*/  @P1 IMAD.MOV.U32 R11, RZ, RZ, R15.reuse ;  /* 0x000000ffff0b1224 */ /* 0x100fe200078e000f */
[----:B------:R-:W-:Y:S01]  /*5b90*/  F2FP.BF16.F32.PACK_AB R71, RZ, R71 ;  /* 0x00000047ff47723e */ /* 0x000fe200000010ff */
[----:B------:R-:W-:Y:S01]  /*5ba0*/  FMUL R82, R82, R88 ;  /* 0x0000005852527220 */ /* 0x000fe20000400000 */
[----:B------:R-:W-:Y:S01]  /*5bb0*/  F2FP.BF16.F32.PACK_AB R72, RZ, R72 ;  /* 0x00000048ff48723e */ /* 0x000fe200000010ff */
[-C--:B------:R-:W-:Y:S01]  /*5bc0*/  FMUL R83, R83, R88.reuse ;  /* 0x0000005853537220 */ /* 0x080fe20000400000 */
[----:B------:R0:W-:Y:S01]  /*5bd0*/  @P1 STG.E.U16 desc[UR36][R10.64+0x10], R60 ;  /* 0x0000103c0a001986 */ /* 0x0001e2000c101524 */
[----:B------:R-:W-:Y:S01]  /*5be0*/  ISETP.GT.AND P1, PT, R3, 0x8, P4 ;  /* 0x000000080300780c */ /* 0x000fe20002724270 */
[-C--:B------:R-:W-:Y:S01]  /*5bf0*/  FMUL R84, R84, R88.reuse ;  /* 0x0000005854547220 */ /* 0x080fe20000400000 */
[----:B------:R-:W-:Y:S01]  /*5c00*/  F2FP.BF16.F32.PACK_AB R73, RZ, R73 ;  /* 0x00000049ff49723e */ /* 0x000fe200000010ff */
[----:B------:R-:W-:Y:S01]  /*5c10*/  FMUL R85, R85, R88 ;  /* 0x0000005855557220 */ /* 0x000fe20000400000 */
[----:B------:R-:W-:Y:S01]  /*5c20*/  F2FP.BF16.F32.PACK_AB R74, RZ, R74 ;  /* 0x0000004aff4a723e */ /* 0x000fe200000010ff */
[-C--:B------:R-:W-:Y:S01]  /*5c30*/  FMUL R86, R86, R88.reuse ;  /* 0x0000005856567220 */ /* 0x080fe20000400000 */
[----:B------:R-:W-:Y:S01]  /*5c40*/  F2FP.BF16.F32.PACK_AB R75, RZ, R75 ;  /* 0x0000004bff4b723e */ /* 0x000fe200000010ff */
[-C--:B------:R-:W-:Y:S01]  /*5c50*/  FMUL R87, R87, R88.reuse ;  /* 0x0000005857577220 */ /* 0x080fe20000400000 */
[----:B------:R-:W-:Y:S01]  /*5c60*/  ISETP.GT.AND P5, PT, R4, 0x28, PT ;  /* 0x000000280400780c */ /* 0x000fe20003fa4270 */
[----:B------:R-:W-:Y:S01]  /*5c70*/  FMUL R24, R24, R88 ;  /* 0x0000005818187220 */ /* 0x000fe20000400000 */
[----:B------:R-:W-:Y:S01]  /*5c80*/  F2FP.BF16.F32.PACK_AB R76, RZ, R76 ;  /* 0x0000004cff4c723e */ /* 0x000fe200000010ff */
[--C-:B0-----:R-:W-:Y:S01]  /*5c90*/  @P0 IMAD.MOV.U32 R10, RZ, RZ, R14.reuse ;  /* 0x000000ffff0a0224 */ /* 0x101fe200078e000e */
[----:B------:R-:W-:Y:S01]  /*5ca0*/  ISETP.GT.AND P4, PT, R4, 0x29, PT ;  /* 0x000000290400780c */ /* 0x000fe20003f84270 */
        /* <DEDUP_REMOVED lines=8> */
[C---:B------:R-:W-:Y:S01]  /*5d30*/  ISETP.GT.AND P3, PT, R4.reuse, 0x10, PT ;  /* 0x000000100400780c */ /* 0x040fe20003f64270 */
[----:B------:R-:W-:Y:S01]  /*5d40*/  @P1 STG.E.U16 desc[UR36][R8.64+0x10], R62 ;  /* 0x0000103e08001986 */ /* 0x000fe2000c101524 */
        /* <DEDUP_REMOVED lines=8> */
[----:B------:R-:W-:Y:S01]  /*5dd0*/  F2FP.BF16.F32.PACK_AB R82, RZ, R82 ;  /* 0x00000052ff52723e */ /* 0x000fe200000010ff */
[----:B------:R-:W-:Y:S01]  /*5de0*/  @P0 STG.E.U16 desc[UR36][R8.64+0x12], R63 ;  /* 0x0000123f08000986 */ /* 0x000fe2000c101524 */
[----:B------:R-:W-:Y:S01]  /*5df0*/  ISETP.GT.AND P0, PT, R3, RZ, P3 ;  /* 0x000000ff0300720c */ /* 0x000fe20001f04270 */
[-C--:B------:R-:W-:Y:S01]  /*5e00*/  FMUL R32, R32, R88.reuse ;  /* 0x0000005820207220 */ /* 0x080fe20000400000 */
[----:B------:R-:W-:Y:S01]  /*5e10*/  F2FP.BF16.F32.PACK_AB R83, RZ, R83 ;  /* 0x00000053ff53723e */ /* 0x000fe200000010ff */
[----:B------:R-:W-:Y:S01]  /*5e20*/  FMUL R33, R33, R88 ;  /* 0x0000005821217220 */ /* 0x000fe20000400000 */
[----:B------:R-:W-:Y:S01]  /*5e30*/  F2FP.BF16.F32.PACK_AB R84, RZ, R84 ;  /* 0x00000054ff54723e */ /* 0x000fe200000010ff */
[-C--:B------:R-:W-:Y:S01]  /*5e40*/  FMUL R34, R34, R88.reuse ;  /* 0x0000005822227220 */ /* 0x080fe20000400000 */
[----:B------:R-:W-:Y:S01]  /*5e50*/  P2R R5, PR, RZ, 0x20 ;  /* 0x00000020ff057803 */ /* 0x000fe20000000000 */
[-C--:B------:R-:W-:Y:S01]  /*5e60*/  FMUL R35, R35, R88.reuse ;  /* 0x0000005823237220 */ /* 0x080fe20000400000 */
[----:B------:R-:W-:Y:S01]  /*5e70*/  F2FP.BF16.F32.PACK_AB R85, RZ, R85 ;  /* 0x00000055ff55723e */ /* 0x000fe200000010ff */
[----:B------:R-:W-:Y:S01]  /*5e80*/  FMUL R36, R36, R88 ;  /* 0x0000005824247220 */ /* 0x000fe20000400000 */
[----:B------:R-:W-:Y:S01]  /*5e90*/  F2FP.BF16.F32.PACK_AB R86, RZ, R86 ;  /* 0x00000056ff56723e */ /* 0x000fe200000010ff */
[----:B------:R-:W-:Y:S01]  /*5ea0*/  FMUL R37, R37, R88 ;  /* 0x0000005825257220 */ /* 0x000fe20000400000 */
[----:B------:R-:W-:Y:S01]  /*5eb0*/  F2FP.BF16.F32.PACK_AB R87, RZ, R87 ;  /* 0x00000057ff57723e */ /* 0x000fe200000010ff */
[--C-:B0-----:R-:W-:Y:S01]  /*5ec0*/  @P0 IMAD.MOV.U32 R10, RZ, RZ, R14.reuse ;  /* 0x000000ffff0a0224 */ /* 0x101fe200078e000e */
[----:B------:R-:W-:Y:S01]  /*5ed0*/  F2FP.BF16.F32.PACK_AB R24, RZ, R24 ;  /* 0x00000018ff18723e */ /* 0x000fe200000010ff */
[--C-:B------:R-:W-:Y:S01]  /*5ee0*/  @P0 IMAD.MOV.U32 R11, RZ, RZ, R15.reuse ;  /* 0x000000ffff0b0224 */ /* 0x100fe200078e000f */
[----:B------:R-:W-:Y:S01]  /*5ef0*/  F2FP.BF16.F32.PACK_AB R25, RZ, R25 ;  /* 0x00000019ff19723e */ /* 0x000fe200000010ff */
[----:B------:R-:W-:Y:S01]  /*5f00*/  FMUL R38, R38, R88 ;  /* 0x0000005826267220 */ /* 0x000fe20000400000 */
[----:B------:R-:W-:Y:S01]  /*5f10*/  F2FP.BF16.F32.PACK_AB R26, RZ, R26 ;  /* 0x0000001aff1a723e */ /* 0x000fe200000010ff */
[-C--:B------:R-:W-:Y:S01]  /*5f20*/  FMUL R39, R39, R88.reuse ;  /* 0x0000005827277220 */ /* 0x080fe20000400000 */
[----:B------:R0:W-:Y:S01]  /*5f30*/  @P0 STG.E.U16 desc[UR36][R10.64+0x20], R64 ;  /* 0x000020400a000986 */ /* 0x0001e2000c101524 */
[----:B------:R-:W-:Y:S01]  /*5f40*/  ISETP.GT.AND P0, PT, R3, RZ, P2 ;  /* 0x000000ff0300720c */ /* 0x000fe20001704270 */
        /* <DEDUP_REMOVED lines=12> */
[----:B0-----:R-:W-:Y:S01]  /*6010*/  @P0 IMAD.MOV.U32 R10, RZ, RZ, R14 ;  /* 0x000000ffff0a0224 */ /* 0x001fe200078e000e */
[----:B------:R-:W-:Y:S01]  /*6020*/  F2FP.BF16.F32.PACK_AB R33, RZ, R33 ;  /* 0x00000021ff21723e */ /* 0x000fe200000010ff */
[----:B------:R-:W-:Y:S01]  /*6030*/  @P0 IMAD.MOV.U32 R11, RZ, RZ, R15 ;  /* 0x000000ffff0b0224 */ /* 0x000fe200078e000f */
[----:B------:R-:W-:Y:S01]  /*6040*/  F2FP.BF16.F32.PACK_AB R34, RZ, R34 ;  /* 0x00000022ff22723e */ /* 0x000fe200000010ff */
[-C--:B------:R-:W-:Y:S01]  /*6050*/  FMUL R46, R46, R88.reuse ;  /* 0x000000582e2e7220 */ /* 0x080fe20000400000 */
[----:B------:R-:W-:Y:S01]  /*6060*/  F2FP.BF16.F32.PACK_AB R35, RZ, R35 ;  /* 0x00000023ff23723e */ /* 0x000fe200000010ff */
[-C--:B------:R-:W-:Y:S01]  /*6070*/  FMUL R47, R47, R88.reuse ;  /* 0x000000582f2f7220 */ /* 0x080fe20000400000 */
[----:B------:R0:W-:Y:S01]  /*6080*/  @P0 STG.E.U16 desc[UR36][R10.64+0x22], R65 ;  /* 0x000022410a000986 */ /* 0x0001e2000c101524 */
[----:B------:R-:W-:Y:S01]  /*6090*/  ISETP.GT.AND P0, PT, R3, 0x8, P3 ;  /* 0x000000080300780c */ /* 0x000fe20001f04270 */
[-C--:B------:R-:W-:Y:S01]  /*60a0*/  FMUL R48, R48, R88.reuse ;  /* 0x0000005830307220 */ /* 0x080fe20000400000 */
[----:B------:R-:W-:Y:S01]  /*60b0*/  ISETP.GT.AND P3, PT, R4, 0x30, PT ;  /* 0x000000300400780c */ /* 0x000fe20003f64270 */
        /* <DEDUP_REMOVED lines=11> */
[----:B------:R-:W-:Y:S01]  /*6170*/  ISETP.GT.AND P0, PT, R3, 0x8, P2 ;  /* 0x000000080300780c */ /* 0x000fe20001704270 */
[-C--:B------:R-:W-:Y:S01]  /*6180*/  FMUL R54, R54, R88.reuse ;  /* 0x0000005836367220 */ /* 0x080fe20000400000 */
[----:B------:R-:W-:Y:S01]  /*6190*/  ISETP.GT.AND P2, PT, R4, 0x18, PT ;  /* 0x000000180400780c */ /* 0x000fe20003f44270 */
[----:B------:R-:W-:Y:S01]  /*61a0*/  FMUL R55, R55, R88 ;  /* 0x0000005837377220 */ /* 0x000fe20000400000 */
[----:B------:R-:W-:-:S02]  /*61b0*/  F2FP.BF16.F32.PACK_AB R41, RZ, R41 ;  /* 0x00000029ff29723e */ /* 0x000fc400000010ff */
[----:B------:R-:W-:Y:S02]  /*61c0*/  F2FP.BF16.F32.PACK_AB R42, RZ, R42 ;  /* 0x0000002aff2a723e */ /* 0x000fe400000010ff */
[----:B------:R-:W-:Y:S02]  /*61d0*/  F2FP.BF16.F32.PACK_AB R43, RZ, R43 ;  /* 0x0000002bff2b723e */ /* 0x000fe400000010ff */
[----:B------:R-:W-:Y:S02]  /*61e0*/  F2FP.BF16.F32.PACK_AB R44, RZ, R44 ;  /* 0x0000002cff2c723e */ /* 0x000fe400000010ff */
[----:B------:R-:W-:Y:S01]  /*61f0*/  F2FP.BF16.F32.PACK_AB R45, RZ, R45 ;  /* 0x0000002dff2d723e */ /* 0x000fe200000010ff */
[----:B------:R-:W-:Y:S01]  /*6200*/  @P0 STG.E.U16 desc[UR36][R8.64+0x22], R67 ;  /* 0x0000224308000986 */ /* 0x000fe2000c101524 */
[----:B------:R-:W-:Y:S02]  /*6210*/  ISETP.GT.AND P0, PT, R3, RZ, P2 ;  /* 0x000000ff0300720c */ /* 0x000fe40001704270 */
[----:B------:R-:W-:-:S02]  /*6220*/  F2FP.BF16.F32.PACK_AB R46, RZ, R46 ;  /* 0x0000002eff2e723e */ /* 0x000fc400000010ff */
[----:B------:R-:W-:Y:S02]  /*6230*/  F2FP.BF16.F32.PACK_AB R47, RZ, R47 ;  /* 0x0000002fff2f723e */ /* 0x000fe400000010ff */
[----:B------:R-:W-:Y:S02]  /*6240*/  F2FP.BF16.F32.PACK_AB R48, RZ, R48 ;  /* 0x00000030ff30723e */ /* 0x000fe400000010ff */
[----:B------:R-:W-:Y:S02]  /*6250*/  F2FP.BF16.F32.PACK_AB R49, RZ, R49 ;  /* 0x00000031ff31723e */ /* 0x000fe400000010ff */
[----:B------:R-:W-:Y:S02]  /*6260*/  F2FP.BF16.F32.PACK_AB R50, RZ, R50 ;  /* 0x00000032ff32723e */ /* 0x000fe400000010ff */
[----:B------:R-:W-:Y:S01]  /*6270*/  F2FP.BF16.F32.PACK_AB R51, RZ, R51 ;  /* 0x00000033ff33723e */ /* 0x000fe200000010ff */
[----:B0-----:R-:W-:Y:S01]  /*6280*/  @P0 IMAD.MOV.U32 R10, RZ, RZ, R14 ;  /* 0x000000ffff0a0224 */ /* 0x001fe200078e000e */
[----:B------:R-:W-:Y:S01]  /*6290*/  F2FP.BF16.F32.PACK_AB R52, RZ, R52 ;  /* 0x00000034ff34723e */ /* 0x000fe200000010ff */
[----:B------:R-:W-:Y:S01]  /*62a0*/  @P0 IMAD.MOV.U32 R11, RZ, RZ, R15 ;  /* 0x000000ffff0b0224 */ /* 0x000fe200078e000f */
[----:B------:R-:W-:-:S02]  /*62b0*/  F2FP.BF16.F32.PACK_AB R53, RZ, R53 ;  /* 0x00000035ff35723e */ /* 0x000fc400000010ff */
[----:B------:R-:W-:Y:S02]  /*62c0*/  F2FP.BF16.F32.PACK_AB R54, RZ, R54 ;  /* 0x00000036ff36723e */ /* 0x000fe400000010ff */
[----:B------:R0:W-:Y:S01]  /*62d0*/  @P0 STG.E.U16 desc[UR36][R10.64+0x30], R68 ;  /* 0x000030440a000986 */ /* 0x0001e2000c101524 */
[----:B------:R-:W-:Y:S02]  /*62e0*/  ISETP.GT.AND P0, PT, R3, RZ, P1 ;  /* 0x000000ff0300720c */ /* 0x000fe40000f04270 */
[----:B------:R-:W-:-:S11]  /*62f0*/  F2FP.BF16.F32.PACK_AB R55, RZ, R55 ;  /* 0x00000037ff37723e */ /* 0x000fd600000010ff */
[----:B0-----:R-:W-:Y:S02]  /*6300*/  @P0 IMAD.MOV.U32 R10, RZ, RZ, R14 ;  /* 0x000000ffff0a0224 */ /* 0x001fe400078e000e */
[----:B------:R-:W-:-:S05]  /*6310*/  @P0 IMAD.MOV.U32 R11, RZ, RZ, R15 ;  /* 0x000000ffff0b0224 */ /* 0x000fca00078e000f */
[----:B------:R0:W-:Y:S01]  /*6320*/  @P0 STG.E.U16 desc[UR36][R10.64+0x32], R69 ;  /* 0x000032450a000986 */ /* 0x0001e2000c101524 */
[----:B------:R-:W-:Y:S02]  /*6330*/  ISETP.GT.AND P0, PT, R3, 0x8, P2 ;  /* 0x000000080300780c */ /* 0x000fe40001704270 */
[----:B------:R-:W-:-:S11]  /*6340*/  ISETP.GT.AND P2, PT, R4, 0x20, PT ;  /* 0x000000200400780c */ /* 0x000fd60003f44270 */
[----:B------:R-:W-:Y:S01]  /*6350*/  @P0 STG.E.U16 desc[UR36][R8.64+0x30], R70 ;  /* 0x0000304608000986 */ /* 0x000fe2000c101524 */
[----:B------:R-:W-:Y:S02]  /*6360*/  ISETP.GT.AND P0, PT, R3, 0x8, P1 ;  /* 0x000000080300780c */ /* 0x000fe40000f04270 */
[----:B------:R-:W-:-:S11]  /*6370*/  ISETP.GT.AND P1, PT, R4, 0x21, PT ;  /* 0x000000210400780c */ /* 0x000fd60003f24270 */
[----:B------:R-:W-:Y:S01]  /*6380*/  @P0 STG.E.U16 desc[UR36][R8.64+0x32], R71 ;  /* 0x0000324708000986 */ /* 0x000fe2000c101524 */
[----:B------:R-:W-:-:S13]  /*6390*/  ISETP.GT.AND P0, PT, R3, RZ, P2 ;  /* 0x000000ff0300720c */ /* 0x000fda0001704270 */
[----:B0-----:R-:W-:Y:S02]  /*63a0*/  @P0 IMAD.MOV.U32 R10, RZ, RZ, R14 ;  /* 0x000000ffff0a0224 */ /* 0x001fe400078e000e */
[----:B------:R-:W-:-:S05]  /*63b0*/  @P0 IMAD.MOV.U32 R11, RZ, RZ, R15 ;  /* 0x000000ffff0b0224 */ /* 0x000fca00078e000f */
[----:B------:R0:W-:Y:S01]  /*63c0*/  @P0 STG.E.U16 desc[UR36][R10.64+0x40], R72 ;  /* 0x000040480a000986 */ /* 0x0001e2000c101524 */
[----:B------:R-:W-:-:S13]  /*63d0*/  ISETP.GT.AND P0, PT, R3, RZ, P1 ;  /* 0x000000ff0300720c */ /* 0x000fda0000f04270 */
[----:B0-----:R-:W-:Y:S02]  /*63e0*/  @P0 IMAD.MOV.U32 R10, RZ, RZ, R14 ;  /* 0x000000ffff0a0224 */ /* 0x001fe400078e000e */
[----:B------:R-:W-:-:S05]  /*63f0*/  @P0 IMAD.MOV.U32 R11, RZ, RZ, R15 ;  /* 0x000000ffff0b0224 */ /* 0x000fca00078e000f */
[----:B------:R0:W-:Y:S01]  /*6400*/  @P0 STG.E.U16 desc[UR36][R10.64+0x42], R73 ;  /* 0x000042490a000986 */ /* 0x0001e2000c101524 */
[----:B------:R-:W-:Y:S02]  /*6410*/  ISETP.GT.AND P0, PT, R3, 0x8, P2 ;  /* 0x000000080300780c */ /* 0x000fe40001704270 */
[----:B------:R-:W-:-:S11]  /*6420*/  ISETP.GT.AND P2, PT, R4, 0x38, PT ;  /* 0x000000380400780c */ /* 0x000fd60003f44270 */
[----:B------:R-:W-:Y:S01]  /*6430*/  @P0 STG.E.U16 desc[UR36][R8.64+0x40], R74 ;  /* 0x0000404a08000986 */ /* 0x000fe2000c101524 */
[----:B------:R-:W-:-:S13]  /*6440*/  ISETP.GT.AND P0, PT, R3, 0x8, P1 ;  /* 0x000000080300780c */ /* 0x000fda0000f04270 */
        /* <DEDUP_REMOVED lines=9> */
[----:B------:R-:W-:-:S13]  /*64e0*/  ISETP.GT.AND P0, PT, R3, 0x8, P5 ;  /* 0x000000080300780c */ /* 0x000fda0002f04270 */
[----:B------:R-:W-:Y:S01]  /*64f0*/  @P0 STG.E.U16 desc[UR36][R8.64+0x50], R78 ;  /* 0x0000504e08000986 */ /* 0x000fe2000c101524 */
[----:B------:R-:W-:-:S13]  /*6500*/  ISETP.GT.AND P0, PT, R3, 0x8, P4 ;  /* 0x000000080300780c */ /* 0x000fda0002704270 */
[----:B------:R-:W-:Y:S01]  /*6510*/  @P0 STG.E.U16 desc[UR36][R8.64+0x52], R79 ;  /* 0x0000524f08000986 */ /* 0x000fe2000c101524 */
[----:B------:R-:W-:-:S13]  /*6520*/  ISETP.GT.AND P0, PT, R3, RZ, P3 ;  /* 0x000000ff0300720c */ /* 0x000fda0001f04270 */
[----:B0-----:R-:W-:Y:S02]  /*6530*/  @P0 IMAD.MOV.U32 R10, RZ, RZ, R14 ;  /* 0x000000ffff0a0224 */ /* 0x001fe400078e000e */
[----:B------:R-:W-:-:S05]  /*6540*/  @P0 IMAD.MOV.U32 R11, RZ, RZ, R15 ;  /* 0x000000ffff0b0224 */ /* 0x000fca00078e000f */
[----:B------:R0:W-:Y:S01]  /*6550*/  @P0 STG.E.U16 desc[UR36][R10.64+0x60], R80 ;  /* 0x000060500a000986 */ /* 0x0001e2000c101524 */
[----:B------:R-:W-:-:S04]  /*6560*/  ISETP.GT.AND P0, PT, R4, 0x31, PT ;  /* 0x000000310400780c */ /* 0x000fc80003f04270 */
        /* <DEDUP_REMOVED lines=8> */
[----:B------:R-:W-:-:S05]  /*65f0*/  IADD3 R12, P1, R57, R8, RZ ;  /* 0x00000008390c7210 */ /* 0x000fca0007f3e0ff */
[----:B------:R-:W-:Y:S01]  /*6600*/  IMAD.X R13, R23, 0x1, R9, P1 ;  /* 0x00000001170d7824 */ /* 0x000fe200008e0609 */
[----:B------:R-:W-:-:S13]  /*6610*/  ISETP.GT.AND P1, PT, R3, RZ, P2 ;  /* 0x000000ff0300720c */ /* 0x000fda0001724270 */
[----:B------:R-:W-:Y:S01]  /*6620*/  @P1 STG.E.U16 desc[UR36][R14.64+0x70], R84 ;  /* 0x000070540e001986 */ /* 0x000fe2000c101524 */
[----:B------:R-:W-:-:S05]  /*6630*/  IADD3 R20, P1, R57, R8, RZ ;  /* 0x0000000839147210 */ /* 0x000fca0007f3e0ff */
[----:B------:R-:W-:Y:S01]  /*6640*/  IMAD.X R21, R23, 0x1, R9, P1 ;  /* 0x0000000117157824 */ /* 0x000fe200008e0609 */
[----:B0-----:R-:W-:-:S05]  /*6650*/  IADD3 R10, P1, R57, R14, RZ ;  /* 0x0000000e390a7210 */ /* 0x001fca0007f3e0ff */
[----:B------:R-:W-:Y:S01]  /*6660*/  IMAD.X R11, R23, 0x1, R15, P1 ;  /* 0x00000001170b7824 */ /* 0x000fe200008e060f */
[----:B------:R-:W-:-:S04]  /*6670*/  ISETP.GT.AND P1, PT, R4, 0x39, PT ;  /* 0x000000390400780c */ /* 0x000fc80003f24270 */
[----:B------:R-:W-:-:S13]  /*6680*/  ISETP.GT.AND P5, PT, R3, RZ, P1 ;  /* 0x000000ff0300720c */ /* 0x000fda0000fa4270 */
[----:B------:R-:W-:Y:S01]  /*6690*/  @P5 STG.E.U16 desc[UR36][R14.64+0x72], R85 ;  /* 0x000072550e005986 */ /* 0x000fe2000c101524 */
[----:B------:R-:W-:-:S13]  /*66a0*/  ISETP.GT.AND P5, PT, R3, 0x8, P2 ;  /* 0x000000080300780c */ /* 0x000fda00017a4270 */
[----:B------:R-:W-:Y:S01]  /*66b0*/  @P5 STG.E.U16 desc[UR36][R8.64+0x70], R86 ;  /* 0x0000705608005986 */ /* 0x000fe2000c101524 */
[----:B------:R-:W-:-:S13]  /*66c0*/  ISETP.GT.AND P5, PT, R3, 0x8, P1 ;  /* 0x000000080300780c */ /* 0x000fda0000fa4270 */
[----:B------:R0:W-:Y:S01]  /*66d0*/  @P5 STG.E.U16 desc[UR36][R8.64+0x72], R87 ;  /* 0x0000725708005986 */ /* 0x0001e2000c101524 */
[C---:B------:R-:W-:Y:S02]  /*66e0*/  ISETP.GT.AND P5, PT, R3.reuse, 0x80, P6 ;  /* 0x000000800300780c */ /* 0x040fe400037a4270 */
[----:B------:R-:W-:-:S11]  /*66f0*/  ISETP.GT.AND P6, PT, R3, 0x88, P6 ;  /* 0x000000880300780c */ /* 0x000fd600037c4270 */
[----:B------:R-:W-:Y:S01]  /*6700*/  @P5 STG.E.U16 desc[UR36][R10.64], R24 ;  /* 0x000000180a005986 */ /* 0x000fe2000c101524 */
[----:B------:R-:W-:-:S04]  /*6710*/  ISETP.GT.AND P5, PT, R4, 0x1, PT ;  /* 0x000000010400780c */ /* 0x000fc80003fa4270 */
[----:B------:R-:W-:-:S13]  /*6720*/  ISETP.GT.AND P5, PT, R3, 0x80, P5 ;  /* 0x000000800300780c */ /* 0x000fda0002fa4270 */
[----:B0-----:R-:W-:Y:S02]  /*6730*/  @P5 IMAD.MOV.U32 R8, RZ, RZ, R10 ;  /* 0x000000ffff085224 */ /* 0x001fe400078e000a */
[----:B------:R-:W-:-:S05]  /*6740*/  @P5 IMAD.MOV.U32 R9, RZ, RZ, R11 ;  /* 0x000000ffff095224 */ /* 0x000fca00078e000b */
[----:B------:R0:W-:Y:S01]  /*6750*/  @P5 STG.E.U16 desc[UR36][R8.64+0x2], R25 ;  /* 0x0000021908005986 */ /* 0x0001e2000c101524 */
[----:B------:R-:W-:-:S03]  /*6760*/  ISETP.NE.AND P5, PT, R5, RZ, PT ;  /* 0x000000ff0500720c */ /* 0x000fc60003fa5270 */
[----:B------:R-:W-:Y:S01]  /*6770*/  @P6 STG.E.U16 desc[UR36][R12.64], R26 ;  /* 0x0000001a0c006986 */ /* 0x000fe2000c101524 */
[----:B------:R-:W-:-:S04]  /*6780*/  ISETP.GT.AND P6, PT, R4, 0x1, PT ;  /* 0x000000010400780c */ /* 0x000fc80003fc4270 */
[----:B------:R-:W-:-:S13]  /*6790*/  ISETP.GT.AND P6, PT, R3, 0x88, P6 ;  /* 0x000000880300780c */ /* 0x000fda00037c4270 */
[----:B------:R-:W-:Y:S01]  /*67a0*/  @P6 STG.E.U16 desc[UR36][R20.64+0x2], R27 ;  /* 0x0000021b14006986 */ /* 0x000fe2000c101524 */
[----:B------:R-:W-:-:S04]  /*67b0*/  ISETP.GT.AND P6, PT, R4, 0x8, PT ;  /* 0x000000080400780c */ /* 0x000fc80003fc4270 */
[----:B------:R-:W-:-:S13]  /*67c0*/  ISETP.GT.AND P6, PT, R3, 0x80, P6 ;  /* 0x000000800300780c */ /* 0x000fda00037c4270 */
[----:B0-----:R-:W-:Y:S02]  /*67d0*/  @P6 IMAD.MOV.U32 R8, RZ, RZ, R10 ;  /* 0x000000ffff086224 */ /* 0x001fe400078e000a */
[----:B------:R-:W-:-:S05]  /*67e0*/  @P6 IMAD.MOV.U32 R9, RZ, RZ, R11 ;  /* 0x000000ffff096224 */ /* 0x000fca00078e000b */
[----:B------:R0:W-:Y:S01]  /*67f0*/  @P6 STG.E.U16 desc[UR36][R8.64+0x10], R28 ;  /* 0x0000101c08006986 */ /* 0x0001e2000c101524 */
[----:B------:R-:W-:-:S04]  /*6800*/  ISETP.GT.AND P6, PT, R4, 0x9, PT ;  /* 0x000000090400780c */ /* 0x000fc80003fc4270 */
[----:B------:R-:W-:-:S13]  /*6810*/  ISETP.GT.AND P6, PT, R3, 0x80, P6 ;  /* 0x000000800300780c */ /* 0x000fda00037c4270 */
[----:B0-----:R-:W-:Y:S02]  /*6820*/  @P6 IMAD.MOV.U32 R8, RZ, RZ, R10 ;  /* 0x000000ffff086224 */ /* 0x001fe400078e000a */
[----:B------:R-:W-:-:S05]  /*6830*/  @P6 IMAD.MOV.U32 R9, RZ, RZ, R11 ;  /* 0x000000ffff096224 */ /* 0x000fca00078e000b */
[----:B------:R0:W-:Y:S01]  /*6840*/  @P6 STG.E.U16 desc[UR36][R8.64+0x12], R29 ;  /* 0x0000121d08006986 */ /* 0x0001e2000c101524 */
[----:B------:R-:W-:-:S04]  /*6850*/  ISETP.GT.AND P6, PT, R4, 0x8, PT ;  /* 0x000000080400780c */ /* 0x000fc80003fc4270 */
[----:B------:R-:W-:-:S13]  /*6860*/  ISETP.GT.AND P6, PT, R3, 0x88, P6 ;  /* 0x000000880300780c */ /* 0x000fda00037c4270 */
        /* <DEDUP_REMOVED lines=43> */
[----:B0-----:R-:W-:Y:S01]  /*6b20*/  @P6 IMAD.MOV.U32 R8, RZ, RZ, R10 ;  /* 0x000000ffff086224 */ /* 0x001fe200078e000a */
[----:B------:R-:W-:-:S05]  /*6b30*/  @P6 MOV R9, R11 ;  /* 0x0000000b00096202 */ /* 0x000fca0000000f00 */
[----:B------:R-:W-:Y:S01]  /*6b40*/  @P6 STG.E.U16 desc[UR36][R8.64+0x42], R41 ;  /* 0x0000422908006986 */ /* 0x000fe2000c101524 */
[----:B------:R-:W-:-:S04]  /*6b50*/  ISETP.GT.AND P6, PT, R4, 0x20, PT ;  /* 0x000000200400780c */ /* 0x000fc80003fc4270 */
[----:B------:R-:W-:-:S13]  /*6b60*/  ISETP.GT.AND P6, PT, R3, 0x88, P6 ;  /* 0x000000880300780c */ /* 0x000fda00037c4270 */
[----:B------:R-:W-:Y:S01]  /*6b70*/  @P6 STG.E.U16 desc[UR36][R6.64+0x40], R42 ;  /* 0x0000402a06006986 */ /* 0x000fe2000c101524 */
[----:B------:R-:W-:-:S04]  /*6b80*/  ISETP.GT.AND P6, PT, R4, 0x21, PT ;  /* 0x000000210400780c */ /* 0x000fc80003fc4270 */
[----:B------:R-:W-:-:S13]  /*6b90*/  ISETP.GT.AND P6, PT, R3, 0x88, P6 ;  /* 0x000000880300780c */ /* 0x000fda00037c4270 */
[----:B------:R-:W-:Y:S02]  /*6ba0*/  @P6 IMAD.MOV.U32 R4, RZ, RZ, R6 ;  /* 0x000000ffff046224 */ /* 0x000fe400078e0006 */
[----:B------:R-:W-:-:S05]  /*6bb0*/  @P6 IMAD.MOV.U32 R5, RZ, RZ, R7 ;  /* 0x000000ffff056224 */ /* 0x000fca00078e0007 */
[----:B------:R0:W-:Y:S01]  /*6bc0*/  @P6 STG.E.U16 desc[UR36][R4.64+0x42], R43 ;  /* 0x0000422b04006986 */ /* 0x0001e2000c101524 */
[C---:B------:R-:W-:Y:S02]  /*6bd0*/  ISETP.GT.AND P6, PT, R3.reuse, 0x80, P5 ;  /* 0x000000800300780c */ /* 0x040fe40002fc4270 */
[----:B------:R-:W-:-:S11]  /*6be0*/  ISETP.GT.AND P5, PT, R3, 0x88, P5 ;  /* 0x000000880300780c */ /* 0x000fd60002fa4270 */
[----:B0-----:R-:W-:Y:S02]  /*6bf0*/  @P6 IMAD.MOV.U32 R4, RZ, RZ, R10 ;  /* 0x000000ffff046224 */ /* 0x001fe400078e000a */
[----:B------:R-:W-:-:S05]  /*6c00*/  @P6 IMAD.MOV.U32 R5, RZ, RZ, R11 ;  /* 0x000000ffff056224 */ /* 0x000fca00078e000b */
[----:B------:R0:W-:Y:S01]  /*6c10*/  @P6 STG.E.U16 desc[UR36][R4.64+0x50], R44 ;  /* 0x0000502c04006986 */ /* 0x0001e2000c101524 */
[C---:B------:R-:W-:Y:S02]  /*6c20*/  ISETP.GT.AND P6, PT, R3.reuse, 0x80, P4 ;  /* 0x000000800300780c */ /* 0x040fe400027c4270 */
[----:B------:R-:W-:-:S11]  /*6c30*/  ISETP.GT.AND P4, PT, R3, 0x88, P4 ;  /* 0x000000880300780c */ /* 0x000fd60002784270 */
[----:B0-----:R-:W-:Y:S02]  /*6c40*/  @P6 IMAD.MOV.U32 R4, RZ, RZ, R10 ;  /* 0x000000ffff046224 */ /* 0x001fe400078e000a */
[----:B------:R-:W-:-:S05]  /*6c50*/  @P6 IMAD.MOV.U32 R5, RZ, RZ, R11 ;  /* 0x000000ffff056224 */ /* 0x000fca00078e000b */
[----:B------:R0:W-:Y:S02]  /*6c60*/  @P6 STG.E.U16 desc[UR36][R4.64+0x52], R45 ;  /* 0x0000522d04006986 */ /* 0x0001e4000c101524 */
[----:B0-----:R-:W-:Y:S02]  /*6c70*/  @P5 IMAD.MOV.U32 R4, RZ, RZ, R6 ;  /* 0x000000ffff045224 */ /* 0x001fe400078e0006 */
[----:B------:R-:W-:-:S05]  /*6c80*/  @P5 IMAD.MOV.U32 R5, RZ, RZ, R7 ;  /* 0x000000ffff055224 */ /* 0x000fca00078e0007 */
[----:B------:R0:W-:Y:S01]  /*6c90*/  @P5 STG.E.U16 desc[UR36][R4.64+0x50], R46 ;  /* 0x0000502e04005986 */ /* 0x0001e2000c101524 */
[C---:B------:R-:W-:Y:S02]  /*6ca0*/  ISETP.GT.AND P5, PT, R3.reuse, 0x80, P3 ;  /* 0x000000800300780c */ /* 0x040fe40001fa4270 */
[----:B------:R-:W-:Y:S01]  /*6cb0*/  ISETP.GT.AND P3, PT, R3, 0x88, P3 ;  /* 0x000000880300780c */ /* 0x000fe20001f64270 */
        /* <DEDUP_REMOVED lines=17> */
[----:B------:R0:W-:Y:S02]  /*6dd0*/  @P3 STG.E.U16 desc[UR36][R4.64+0x60], R50 ;  /* 0x0000603204003986 */ /* 0x0001e4000c101524 */
[----:B0-----:R-:W-:Y:S02]  /*6de0*/  @P0 IMAD.MOV.U32 R4, RZ, RZ, R6 ;  /* 0x000000ffff040224 */ /* 0x001fe400078e0006 */
[----:B------:R-:W-:-:S05]  /*6df0*/  @P0 IMAD.MOV.U32 R5, RZ, RZ, R7 ;  /* 0x000000ffff050224 */ /* 0x000fca00078e0007 */
[----:B------:R0:W-:Y:S02]  /*6e00*/  @P0 STG.E.U16 desc[UR36][R4.64+0x62], R51 ;  /* 0x0000623304000986 */ /* 0x0001e4000c101524 */
[----:B0-----:R-:W-:Y:S02]  /*6e10*/  @P5 IMAD.MOV.U32 R4, RZ, RZ, R10 ;  /* 0x000000ffff045224 */ /* 0x001fe400078e000a */
[----:B------:R-:W-:-:S05]  /*6e20*/  @P5 IMAD.MOV.U32 R5, RZ, RZ, R11 ;  /* 0x000000ffff055224 */ /* 0x000fca00078e000b */
[----:B------:R0:W-:Y:S04]  /*6e30*/  @P5 STG.E.U16 desc[UR36][R4.64+0x70], R52 ;  /* 0x0000703404005986 */ /* 0x0001e8000c101524 */
[----:B------:R1:W-:Y:S01]  /*6e40*/  @P4 STG.E.U16 desc[UR36][R10.64+0x72], R53 ;  /* 0x000072350a004986 */ /* 0x0003e2000c101524 */
[----:B0-----:R-:W-:Y:S02]  /*6e50*/  @P2 IMAD.MOV.U32 R4, RZ, RZ, R6 ;  /* 0x000000ffff042224 */ /* 0x001fe400078e0006 */
[----:B------:R-:W-:-:S05]  /*6e60*/  @P2 IMAD.MOV.U32 R5, RZ, RZ, R7 ;  /* 0x000000ffff052224 */ /* 0x000fca00078e0007 */
[----:B------:R1:W-:Y:S04]  /*6e70*/  @P2 STG.E.U16 desc[UR36][R4.64+0x70], R54 ;  /* 0x0000703604002986 */ /* 0x0003e8000c101524 */
[----:B------:R1:W-:Y:S02]  /*6e80*/  @P1 STG.E.U16 desc[UR36][R6.64+0x72], R55 ;  /* 0x0000723706001986 */ /* 0x0003e4000c101524 */
.L_x_152:
[----:B------:R-:W-:Y:S05]  /*6e90*/  BSYNC B0 ;  /* 0x0000000000007941 */ /* 0x000fea0003800000 */
.L_x_28:
[----:B------:R-:W-:Y:S01]  /*6ea0*/  ULDC UR4, c[0x0][0xc] ;  /* 0x0000030000047ab9 */ /* 0x000fe20000000800 */
[----:B------:R-:W-:Y:S01]  /*6eb0*/  ULDC UR5, c[0x0][0x10] ;  /* 0x0000040000057ab9 */ /* 0x000fe20000000800 */
[----:B------:R-:W2:Y:S01]  /*6ec0*/  LDC R3, c[0x0][0x14] ;  /* 0x00000500ff037b82 */ /* 0x000ea20000000800 */
[----:B------:R-:W-:Y:S01]  /*6ed0*/  UIMAD.WIDE.U32 UR4, UR4, UR5, URZ ;  /* 0x00000005040472a5 */ /* 0x000fe2000f8e003f */
[----:B------:R-:W-:Y:S02]  /*6ee0*/  IMAD.MOV.U32 R90, RZ, RZ, -0x1 ;  /* 0xffffffffff5a7424 */ /* 0x000fe400078e00ff */
[----:B------:R-:W-:-:S03]  /*6ef0*/  IMAD.MOV.U32 R23, RZ, RZ, -0x1 ;  /* 0xffffffffff177424 */ /* 0x000fc600078e00ff */
[----:B--2---:R-:W-:-:S04]  /*6f00*/  IMAD.WIDE.U32 R16, R3, UR4, R16 ;  /* 0x0000000403107c25 */ /* 0x004fc8000f8e0010 */
[----:B------:R-:W-:Y:S01]  /*6f10*/  IMAD R3, R3, UR5, RZ ;  /* 0x0000000503037c24 */ /* 0x000fe2000f8e02ff */
[----:B------:R-:W-:Y:S02]  /*6f20*/  ULDC.64 UR4, c[0x0][0x650] ;  /* 0x0001940000047ab9 */ /* 0x000fe40000000a00 */
[----:B------:R-:W-:Y:S01]  /*6f30*/  ISETP.GE.U32.AND P0, PT, R16, UR4, PT ;  /* 0x0000000410007c0c */ /* 0x000fe2000bf06070 */
[--C-:B------:R-:W-:Y:S01]  /*6f40*/  IMAD.IADD R17, R17, 0x1, R3.reuse ;  /* 0x0000000111117824 */ /* 0x100fe200078e0203 */
[----:B------:R-:W-:-:S04]  /*6f50*/  PRMT R3, RZ, 0x7610, R3 ;  /* 0x00007610ff037816 */ /* 0x000fc80000000003 */
[----:B------:R-:W-:-:S13]  /*6f60*/  ISETP.GE.U32.AND.EX P0, PT, R17, UR5, PT, P0 ;  /* 0x0000000511007c0c */ /* 0x000fda000bf06100 */
[----:B------:R-:W-:Y:S05]  /*6f70*/  @P0 BRA `(.L_x_153) ;  /* 0x0000000400640947 */ /* 0x000fea0003800000 */
[----:B0-----:R-:W0:Y:S01]  /*6f80*/  S2R R12, SR_CTAID.X ;  /* 0x00000000000c7919 */ /* 0x001e220000002500 */
[----:B-1--4-:R-:W1:Y:S01]  /*6f90*/  LDC.64 R10, c[0x0][0x628] ;  /* 0x00018a00ff0a7b82 */ /* 0x012e620000000a00 */
[----:B------:R-:W-:Y:S01]  /*6fa0*/  ULDC UR4, c[0x0][0x150] ;  /* 0x0000540000047ab9 */ /* 0x000fe20000000800 */
[----:B------:R-:W-:Y:S01]  /*6fb0*/  IMAD.MOV.U32 R8, RZ, RZ, R16 ;  /* 0x000000ffff087224 */ /* 0x000fe200078e0010 */
[----:B------:R-:W2:Y:S01]  /*6fc0*/  S2R R24, SR_CTAID.Y ;  /* 0x0000000000187919 */ /* 0x000ea20000002600 */
[----:B------:R-:W-:-:S04]  /*6fd0*/  IMAD.MOV.U32 R9, RZ, RZ, R17 ;  /* 0x000000ffff097224 */ /* 0x000fc800078e0011 */
[----:B------:R-:W4:Y:S08]  /*6fe0*/  LDC R21, c[0x0][0x144] ;  /* 0x00005100ff157b82 */ /* 0x000f300000000800 */
[----:B------:R-:W2:Y:S08]  /*6ff0*/  LDC R0, c[0x0][0x630] ;  /* 0x00018c00ff007b82 */ /* 0x000eb00000000800 */
[----:B------:R-:W2:Y:S01]  /*7000*/  LDC.64 R14, c[0x0][0x620] ;  /* 0x00018800ff0e7b82 */ /* 0x000ea20000000a00 */
[----:B-1----:R-:W-:-:S04]  /*7010*/  ISETP.NE.U32.AND P0, PT, R10, RZ, PT ;  /* 0x000000ff0a00720c */ /* 0x002fc80003f05070 */
[----:B------:R-:W-:Y:S02]  /*7020*/  ISETP.NE.AND.EX P0, PT, R11, RZ, PT, P0 ;  /* 0x000000ff0b00720c */ /* 0x000fe40003f05300 */
[----:B0-----:R-:W-:-:S05]  /*7030*/  I2FP.F32.U32 R3, R12 ;  /* 0x0000000c00037245 */ /* 0x001fca0000201000 */
[----:B------:R-:W-:-:S04]  /*7040*/  FMUL R3, R3, UR4 ;  /* 0x0000000403037c20 */ /* 0x000fc80008400000 */
[----:B------:R0:W1:Y:S02]  /*7050*/  F2I.U32.TRUNC.NTZ R20, R3 ;  /* 0x0000000300147305 */ /* 0x000064000020f000 */
[----:B----4-:R-:W-:Y:S05]  /*7060*/  @!P0 BRA `(.L_x_154) ;  /* 0x0000000000288947 */ /* 0x010fea0003800000 */
[----:B0-----:R-:W0:Y:S02]  /*7070*/  LDC R3, c[0x0][0x634] ;  /* 0x00018d00ff037b82 */ /* 0x001e240000000800 */
        /* <DEDUP_REMOVED lines=9> */
.L_x_154:
[----:B------:R-:W4:Y:S01]  /*7110*/  LDC.64 R28, c[0x0][0x640] ;  /* 0x00019000ff1c7b82 */ /* 0x000f220000000a00 */
[-CC-:B--2---:R-:W-:Y:S01]  /*7120*/  SHF.R.U64 R23, R8, R0.reuse, R9.reuse ;  /* 0x0000000008177219 */ /* 0x184fe20000001209 */
[----:B-1----:R-:W-:Y:S01]  /*7130*/  IMAD.MOV R20, RZ, RZ, -R20 ;  /* 0x000000ffff147224 */ /* 0x002fe200078e0a14 */
[----:B------:R-:W-:Y:S01]  /*7140*/  SHF.R.U32.HI R0, RZ, R0, R9 ;  /* 0x00000000ff007219 */ /* 0x000fe20000011609 */
[----:B------:R-:W-:Y:S01]  /*7150*/  ULDC UR4, c[0x0][0x154] ;  /* 0x0000550000047ab9 */ /* 0x000fe20000000800 */
[----:B0-----:R-:W-:Y:S01]  /*7160*/  IADD3 R3, P0, RZ, -R23, RZ ;  /* 0x80000017ff037210 */ /* 0x001fe20007f1e0ff */
[----:B------:R-:W-:Y:S02]  /*7170*/  IMAD R21, R21, R20, R12 ;  /* 0x0000001415157224 */ /* 0x000fe400078e020c */
[----:B------:R-:W0:Y:S01]  /*7180*/  LDC R6, c[0x0][0x618] ;  /* 0x00018600ff067b82 */ /* 0x000e220000000800 */
[----:B------:R-:W-:Y:S02]  /*7190*/  IMAD.MOV.U32 R7, RZ, RZ, 0x1 ;  /* 0x00000001ff077424 */ /* 0x000fe400078e00ff */
[----:B------:R-:W-:-:S04]  /*71a0*/  IMAD.X R5, RZ, RZ, ~R0, P0 ;  /* 0x000000ffff057224 */ /* 0x000fc800000e0e00 */
[-C--:B------:R-:W-:Y:S01]  /*71b0*/  IMAD R0, R5, R14.reuse, RZ ;  /* 0x0000000e05007224 */ /* 0x080fe200078e02ff */
[----:B------:R-:W1:Y:S01]  /*71c0*/  LDC R8, c[0x0][0x608] ;  /* 0x00018200ff087b82 */ /* 0x000e620000000800 */
[----:B------:R-:W-:-:S04]  /*71d0*/  IMAD.WIDE.U32 R4, R3, R14, R16 ;  /* 0x0000000e03047225 */ /* 0x000fc800078e0010 */
[----:B------:R-:W-:Y:S01]  /*71e0*/  IMAD R3, R3, R15, R0 ;  /* 0x0000000f03037224 */ /* 0x000fe200078e0200 */
[----:B------:R-:W-:Y:S02]  /*71f0*/  I2FP.F32.U32 R0, R24 ;  /* 0x0000001800007245 */ /* 0x000fe40000201000 */
[----:B------:R-:W2:Y:S01]  /*7200*/  LDC R26, c[0x0][0x658] ;  /* 0x00019600ff1a7b82 */ /* 0x000ea20000000800 */
[----:B------:R-:W-:Y:S01]  /*7210*/  IMAD.IADD R3, R5, 0x1, R3 ;  /* 0x0000000105037824 */ /* 0x000fe200078e0203 */
[----:B----4-:R-:W-:Y:S01]  /*7220*/  ISETP.NE.U32.AND P0, PT, R28, RZ, PT ;  /* 0x000000ff1c00720c */ /* 0x010fe20003f05070 */
[----:B------:R-:W-:Y:S01]  /*7230*/  FMUL R0, R0, UR4 ;  /* 0x0000000400007c20 */ /* 0x000fe20008400000 */
[----:B------:R-:W-:Y:S02]  /*7240*/  IMAD.MOV.U32 R5, RZ, RZ, -0x1 ;  /* 0xffffffffff057424 */ /* 0x000fe400078e00ff */
[----:B------:R-:W-:Y:S01]  /*7250*/  ISETP.NE.AND.EX P0, PT, R29, RZ, PT, P0 ;  /* 0x000000ff1d00720c */ /* 0x000fe20003f05300 */
[----:B------:R4:W2:Y:S01]  /*7260*/  F2I.U32.TRUNC.NTZ R13, R0 ;  /* 0x00000000000d7305 */ /* 0x0008a2000020f000 */
[----:B------:R-:W3:Y:S01]  /*7270*/  LDC R15, c[0x0][0x148] ;  /* 0x00005200ff0f7b82 */ /* 0x000ee20000000800 */
[----:B0-----:R-:W-:-:S02]  /*7280*/  SHF.R.U64 R12, R4, R6, R3 ;  /* 0x00000006040c7219 */ /* 0x001fc40000001203 */
[----:B------:R-:W-:-:S05]  /*7290*/  SHF.R.U32.HI R3, RZ, R6, R3 ;  /* 0x00000006ff037219 */ /* 0x000fca0000011603 */
[----:B------:R-:W0:Y:S01]  /*72a0*/  LDC R20, c[0x0][0x600] ;  /* 0x00018000ff147b82 */ /* 0x000e220000000800 */
[-CC-:B-1----:R-:W-:Y:S02]  /*72b0*/  SHF.R.U64 R10, R12, R8.reuse, R3.reuse ;  /* 0x000000080c0a7219 */ /* 0x182fe40000001203 */
[----:B------:R-:W-:-:S05]  /*72c0*/  SHF.R.U32.HI R3, RZ, R8, R3 ;  /* 0x00000008ff037219 */ /* 0x000fca0000011603 */
[----:B------:R-:W1:Y:S01]  /*72d0*/  LDC R27, c[0x0][0x648] ;  /* 0x00019200ff1b7b82 */ /* 0x000e620000000800 */
[-C--:B--2---:R-:W-:Y:S02]  /*72e0*/  SHF.L.U32 R4, R5, R26.reuse, RZ ;  /* 0x0000001a05047219 */ /* 0x084fe400000006ff */
[-CC-:B------:R-:W-:Y:S02]  /*72f0*/  SHF.R.U64 R14, R10, R26.reuse, R3.reuse ;  /* 0x0000001a0a0e7219 */ /* 0x180fe40000001203 */
[----:B------:R-:W-:Y:S02]  /*7300*/  SHF.R.U32.HI R5, RZ, R26, R3 ;  /* 0x0000001aff057219 */ /* 0x000fe40000011603 */
[----:B------:R-:W-:Y:S01]  /*7310*/  LOP3.LUT R25, RZ, R4, RZ, 0x33, !PT ;  /* 0x00000004ff197212 */ /* 0x000fe200078e33ff */
[----:B------:R-:W2:Y:S01]  /*7320*/  LDC R30, c[0x0][0x638] ;  /* 0x00018e00ff1e7b82 */ /* 0x000ea20000000800 */
[----:B------:R-:W-:Y:S01]  /*7330*/  SHF.L.U32 R26, R7, R26, RZ ;  /* 0x0000001a071a7219 */ /* 0x000fe200000006ff */
[----:B------:R-:W-:-:S06]  /*7340*/  IMAD.MOV.U32 R4, RZ, RZ, R14 ;  /* 0x000000ffff047224 */ /* 0x000fcc00078e000e */
[----:B------:R-:W0:Y:S01]  /*7350*/  LDC R31, c[0x0][0x610] ;  /* 0x00018400ff1f7b82 */ /* 0x000e220000000800 */
[----:B----4-:R-:W-:Y:S05]  /*7360*/  @!P0 BRA `(.L_x_155) ;  /* 0x0000000000288947 */ /* 0x010fea0003800000 */
[----:B------:R-:W4:Y:S02]  /*7370*/  LDC R3, c[0x0][0x64c] ;  /* 0x00019300ff037b82 */ /* 0x000f240000000800 */
[----:B----4-:R-:W-:-:S05]  /*7380*/  IADD3 R3, P0, R14, R3, RZ ;  /* 0x000000030e037210 */ /* 0x010fca0007f1e0ff */
        /* <DEDUP_REMOVED lines=8> */
.L_x_155:
[----:B------:R-:W-:Y:S01]  /*7410*/  ISETP.NE.AND P0, PT, R2, 0x1, PT ;  /* 0x000000010200780c */ /* 0x000fe20003f05270 */
[----:B0-----:R-:W-:Y:S01]  /*7420*/  VIADD R7, R20, 0xffffffff ;  /* 0xffffffff14077836 */ /* 0x001fe20000000000 */
[----:B-1----:R-:W-:Y:S01]  /*7430*/  SHF.R.U64 R0, R4, R27, R5 ;  /* 0x0000001b04007219 */ /* 0x002fe20000001205 */
[----:B------:R-:W-:Y:S01]  /*7440*/  IMAD.MOV R13, RZ, RZ, -R13 ;  /* 0x000000ffff0d7224 */ /* 0x000fe200078e0a0d */
[----:B------:R-:W-:Y:S01]  /*7450*/  LOP3.LUT R5, R10, R25, RZ, 0xc0, !PT ;  /* 0x000000190a057212 */ /* 0x000fe200078ec0ff */
[----:B------:R-:W-:Y:S01]  /*7460*/  IMAD.MOV.U32 R4, RZ, RZ, 0x1 ;  /* 0x00000001ff047424 */ /* 0x000fe200078e00ff */
[----:B------:R-:W-:Y:S01]  /*7470*/  LOP3.LUT R12, R12, R7, RZ, 0xc0, !PT ;  /* 0x000000070c0c7212 */ /* 0x000fe200078ec0ff */
[----:B------:R-:W-:Y:S02]  /*7480*/  IMAD.MOV R3, RZ, RZ, -R0 ;  /* 0x000000ffff037224 */ /* 0x000fe400078e0a00 */
[----:B------:R-:W-:Y:S02]  /*7490*/  IMAD R0, R26, R0, R5 ;  /* 0x000000001a007224 */ /* 0x000fe400078e0205 */
[----:B--2---:R-:W-:-:S02]  /*74a0*/  IMAD R3, R3, R30, R14 ;  /* 0x0000001e03037224 */ /* 0x004fc400078e020e */
[----:B---3--:R-:W-:Y:S02]  /*74b0*/  @P0 IMAD R21, R15, R13, R24 ;  /* 0x0000000d0f150224 */ /* 0x008fe400078e0218 */
[----:B------:R-:W-:Y:S01]  /*74c0*/  IMAD R5, R3, R20, R12 ;  /* 0x0000001403057224 */ /* 0x000fe200078e020c */
[----:B------:R-:W-:Y:S01]  /*74d0*/  PRMT R3, R4, 0x7610, R3 ;  /* 0x0000761004037816 */ /* 0x000fe20000000003 */
[----:B------:R-:W-:-:S05]  /*74e0*/  IMAD R0, R0, R31, R21 ;  /* 0x0000001f00007224 */ /* 0x000fca00078e0215 */
[----:B------:R-:W-:Y:S02]  /*74f0*/  SEL R90, R5, R0, !P0 ;  /* 0x00000000055a7207 */ /* 0x000fe40004000000 */
[----:B------:R-:W-:-:S07]  /*7500*/  SEL R0, R0, R5, !P0 ;  /* 0x0000000500007207 */ /* 0x000fce0004000000 */
.L_x_153:
[----:B------:R-:W-:Y:S01]  /*7510*/  LOP3.LUT P0, RZ, R3, 0xff, RZ, 0xc0, !PT ;  /* 0x000000ff03ff7812 */ /* 0x000fe2000780c0ff */
[----:B------:R-:W-:-:S12]  /*7520*/  IMAD.MOV.U32 R94, RZ, RZ, R0 ;  /* 0x000000ffff5e7224 */ /* 0x000fd800078e0000 */
[----:B------:R-:W-:Y:S05]  /*7530*/  @P0 BRA `(.L_x_156) ;  /* 0xffffff9800980947 */ /* 0x000fea000383ffff */
[----:B------:R-:W-:Y:S05]  /*7540*/  EXIT ;  /* 0x000000000000794d */ /* 0x000fea0003800000 */
.L_x_3:
[----:B0-----:R-:W-:Y:S01]  /*7550*/  ULDC.64 UR4, c[0x0][0x650] ;  /* 0x0001940000047ab9 */ /* 0x001fe20000000a00 */
        /* <DEDUP_REMOVED lines=25> */
.L_x_158:
[--C-:B------:R-:W-:Y:S01]  /*76f0*/  SHF.R.U64 R12, R10, R14, R11.reuse ;  /* 0x0000000e0a0c7219 */ /* 0x100fe2000000120b */
[----:B------:R-:W0:Y:S01]  /*7700*/  LDC R22, c[0x0][0x618] ;  /* 0x00018600ff167b82 */ /* 0x000e220000000800 */
[----:B------:R-:W-:Y:S01]  /*7710*/  I2FP.F32.U32 R6, R4 ;  /* 0x0000000400067245 */ /* 0x000fe20000201000 */
[----:B------:R-:W-:Y:S01]  /*7720*/  ULDC UR4, c[0x0][0x150] ;  /* 0x0000540000047ab9 */ /* 0x000fe20000000800 */
[----:B------:R-:W-:Y:S02]  /*7730*/  SHF.R.U32.HI R5, RZ, R14, R11 ;  /* 0x0000000eff057219 */ /* 0x000fe4000001160b */
[----:B------:R-:W-:Y:S01]  /*7740*/  IADD3 R9, P0, RZ, -R12, RZ ;  /* 0x8000000cff097210 */ /* 0x000fe20007f1e0ff */
[----:B------:R-:W-:Y:S01]  /*7750*/  FMUL R11, R6, UR4 ;  /* 0x00000004060b7c20 */ /* 0x000fe20008400000 */
[----:B------:R-:W-:Y:S01]  /*7760*/  ULDC UR4, c[0x0][0x154] ;  /* 0x0000550000047ab9 */ /* 0x000fe20000000800 */
[----:B------:R-:W1:Y:S02]  /*7770*/  LDC.64 R24, c[0x0][0x640] ;  /* 0x00019000ff187b82 */ /* 0x000e640000000a00 */
[----:B------:R-:W-:-:S02]  /*7780*/  IMAD.X R5, RZ, RZ, ~R5, P0 ;  /* 0x000000ffff057224 */ /* 0x000fc400000e0e05 */
[----:B------:R-:W2:Y:S01]  /*7790*/  F2I.U32.TRUNC.NTZ R11, R11 ;  /* 0x0000000b000b7305 */ /* 0x000ea2000020f000 */
[----:B------:R-:W-:-:S03]  /*77a0*/  IMAD.WIDE.U32 R6, R9, R20, R16 ;  /* 0x0000001409067225 */ /* 0x000fc600078e0010 */
[----:B------:R-:W3:Y:S01]  /*77b0*/  LDC R13, c[0x0][0x144] ;  /* 0x00005100ff0d7b82 */ /* 0x000ee20000000800 */
[----:B------:R-:W-:-:S04]  /*77c0*/  IMAD R8, R5, R20, RZ ;  /* 0x0000001405087224 */ /* 0x000fc800078e02ff */
[----:B------:R-:W-:Y:S02]  /*77d0*/  IMAD R5, R9, R21, R8 ;  /* 0x0000001509057224 */ /* 0x000fe400078e0208 */
[----:B------:R-:W-:Y:S01]  /*77e0*/  IMAD.MOV.U32 R8, RZ, RZ, -0x1 ;  /* 0xffffffffff087424 */ /* 0x000fe200078e00ff */
[----:B------:R-:W4:Y:S01]  /*77f0*/  LDC R14, c[0x0][0x608] ;  /* 0x00018200ff0e7b82 */ /* 0x000f220000000800 */
[----:B------:R-:W-:Y:S01]  /*7800*/  IMAD.IADD R5, R7, 0x1, R5 ;  /* 0x0000000107057824 */ /* 0x000fe200078e0205 */
[----:B------:R-:W-:-:S04]  /*7810*/  I2FP.F32.U32 R7, R3 ;  /* 0x0000000300077245 */ /* 0x000fc80000201000 */
[-C--:B0-----:R-:W-:Y:S01]  /*7820*/  SHF.R.U64 R10, R6, R22.reuse, R5 ;  /* 0x00000016060a7219 */ /* 0x081fe20000001205 */
[----:B--2---:R-:W-:Y:S01]  /*7830*/  IMAD.MOV R6, RZ, RZ, -R11 ;  /* 0x000000ffff067224 */ /* 0x004fe200078e0a0b */
[----:B------:R-:W0:Y:S01]  /*7840*/  LDC R9, c[0x0][0x658] ;  /* 0x00019600ff097b82 */ /* 0x000e220000000800 */
[----:B-1----:R-:W-:Y:S01]  /*7850*/  ISETP.NE.U32.AND P0, PT, R24, RZ, PT ;  /* 0x000000ff1800720c */ /* 0x002fe20003f05070 */
[----:B------:R-:W-:Y:S01]  /*7860*/  FMUL R7, R7, UR4 ;  /* 0x0000000407077c20 */ /* 0x000fe20008400000 */
[----:B------:R-:W-:Y:S02]  /*7870*/  SHF.R.U32.HI R5, RZ, R22, R5 ;  /* 0x00000016ff057219 */ /* 0x000fe40000011605 */
[----:B------:R-:W-:-:S03]  /*7880*/  ISETP.NE.AND.EX P0, PT, R25, RZ, PT, P0 ;  /* 0x000000ff1900720c */ /* 0x000fc60003f05300 */
[----:B------:R-:W1:Y:S01]  /*7890*/  LDC R20, c[0x0][0x148] ;  /* 0x00005200ff147b82 */ /* 0x000e620000000800 */
[----:B---3--:R-:W-:Y:S02]  /*78a0*/  IMAD R23, R13, R6, R4 ;  /* 0x000000060d177224 */ /* 0x008fe400078e0204 */
[----:B------:R-:W-:-:S05]  /*78b0*/  IMAD.MOV.U32 R6, RZ, RZ, 0x1 ;  /* 0x00000001ff067424 */ /* 0x000fca00078e00ff */
[----:B------:R-:W2:Y:S01]  /*78c0*/  LDC R21, c[0x0][0x600] ;  /* 0x00018000ff157b82 */ /* 0x000ea20000000800 */
[-CC-:B----4-:R-:W-:Y:S02]  /*78d0*/  SHF.R.U64 R13, R10, R14.reuse, R5.reuse ;  /* 0x0000000e0a0d7219 */ /* 0x190fe40000001205 */
[----:B------:R-:W-:Y:S02]  /*78e0*/  SHF.R.U32.HI R4, RZ, R14, R5 ;  /* 0x0000000eff047219 */ /* 0x000fe40000011605 */
[----:B------:R3:W4:Y:S03]  /*78f0*/  F2I.U32.TRUNC.NTZ R14, R7 ;  /* 0x00000007000e7305 */ /* 0x000726000020f000 */
[----:B------:R-:W1:Y:S01]  /*7900*/  LDC R26, c[0x0][0x648] ;  /* 0x00019200ff1a7b82 */ /* 0x000e620000000800 */
[-C--:B0-----:R-:W-:Y:S02]  /*7910*/  SHF.R.U64 R15, R13, R9.reuse, R4 ;  /* 0x000000090d0f7219 */ /* 0x081fe40000001204 */
[----:B------:R-:W-:-:S02]  /*7920*/  SHF.L.U32 R8, R8, R9, RZ ;  /* 0x0000000908087219 */ /* 0x000fc400000006ff */
[-C--:B------:R-:W-:Y:S01]  /*7930*/  SHF.R.U32.HI R5, RZ, R9.reuse, R4 ;  /* 0x00000009ff057219 */ /* 0x080fe20000011604 */
[----:B------:R-:W-:Y:S01]  /*7940*/  IMAD.MOV.U32 R4, RZ, RZ, R15 ;  /* 0x000000ffff047224 */ /* 0x000fe200078e000f */
[----:B------:R-:W-:Y:S01]  /*7950*/  SHF.L.U32 R22, R6, R9, RZ ;  /* 0x0000000906167219 */ /* 0x000fe200000006ff */
[----:B------:R-:W0:Y:S01]  /*7960*/  LDC R27, c[0x0][0x638] ;  /* 0x00018e00ff1b7b82 */ /* 0x000e220000000800 */
[----:B------:R-:W-:-:S07]  /*7970*/  LOP3.LUT R28, RZ, R8, RZ, 0x33, !PT ;  /* 0x00000008ff1c7212 */ /* 0x000fce00078e33ff */
        /* <DEDUP_REMOVED lines=12> */
.L_x_159:
[----:B------:R-:W-:Y:S01]  /*7a40*/  ISETP.NE.AND P0, PT, R2, 0x1, PT ;  /* 0x000000010200780c */ /* 0x000fe20003f05270 */
[----:B------:R-:W-:Y:S01]  /*7a50*/  IMAD.MOV R14, RZ, RZ, -R14 ;  /* 0x000000ffff0e7224 */ /* 0x000fe200078e0a0e */
[----:B-1----:R-:W-:Y:S01]  /*7a60*/  SHF.R.U64 R5, R4, R26, R5 ;  /* 0x0000001a04057219 */ /* 0x002fe20000001205 */
[----:B------:R-:W-:Y:S01]  /*7a70*/  IMAD.MOV.U32 R8, RZ, RZ, R12 ;  /* 0x000000ffff087224 */ /* 0x000fe200078e000c */
[----:B------:R-:W-:Y:S02]  /*7a80*/  LOP3.LUT R4, R13, R28, RZ, 0xc0, !PT ;  /* 0x0000001c0d047212 */ /* 0x000fe400078ec0ff */
[----:B--2---:R-:W-:Y:S01]  /*7a90*/  IADD3 R7, R21, -0x1, RZ ;  /* 0xffffffff15077810 */ /* 0x004fe20007ffe0ff */
[----:B------:R-:W-:Y:S02]  /*7aa0*/  IMAD.MOV R6, RZ, RZ, -R5 ;  /* 0x000000ffff067224 */ /* 0x000fe400078e0a05 */
[----:B------:R-:W-:Y:S01]  /*7ab0*/  IMAD R4, R22, R5, R4 ;  /* 0x0000000516047224 */ /* 0x000fe200078e0204 */
[----:B------:R-:W-:-:S03]  /*7ac0*/  LOP3.LUT R10, R10, R7, RZ, 0xc0, !PT ;  /* 0x000000070a0a7212 */ /* 0x000fc600078ec0ff */
[----:B------:R-:W-:Y:S02]  /*7ad0*/  @P0 IMAD R23, R20, R14, R3 ;  /* 0x0000000e14170224 */ /* 0x000fe400078e0203 */
[----:B0-----:R-:W-:Y:S02]  /*7ae0*/  IMAD R3, R6, R27, R15 ;  /* 0x0000001b06037224 */ /* 0x001fe400078e020f */
[----:B------:R-:W-:Y:S02]  /*7af0*/  IMAD R7, R4, R29, R23 ;  /* 0x0000001d04077224 */ /* 0x000fe400078e0217 */
[----:B------:R-:W-:Y:S02]  /*7b00*/  IMAD R4, R3, R21, R10 ;  /* 0x0000001503047224 */ /* 0x000fe400078e020a */
[----:B------:R-:W-:-:S03]  /*7b10*/  IMAD.MOV.U32 R6, RZ, RZ, 0x1 ;  /* 0x00000001ff067424 */ /* 0x000fc600078e00ff */
[----:B------:R-:W-:Y:S02]  /*7b20*/  SEL R9, R4, R7, !P0 ;  /* 0x0000000704097207 */ /* 0x000fe40004000000 */
[----:B------:R-:W-:-:S07]  /*7b30*/  SEL R7, R7, R4, !P0 ;  /* 0x0000000407077207 */ /* 0x000fce0004000000 */
.L_x_157:
[----:B------:R-:W-:-:S08]  /*7b40*/  NOP ;  /* 0x0000000000007918 */ /* 0x000fd00000000000 */
[----:B------:R-:W0:-:S00]  /*7b50*/  USETMAXREG.DEALLOC.CTAPOOL 0x28 ;  /* 0x00000028000079c8 */ /* 0x000e0000080e0500 */
[----:B0-----:R-:W-:-:S13]  /*7b60*/  ISETP.NE.AND P0, PT, R0, RZ, PT ;  /* 0x000000ff0000720c */ /* 0x001fda0003f05270 */
[----:B------:R-:W-:Y:S05]  /*7b70*/  @P0 EXIT ;  /* 0x000000000000094d */ /* 0x000fea0003800000 */
[----:B------:R-:W-:Y:S01]  /*7b80*/  LOP3.LUT P0, RZ, R6, 0xff, RZ, 0xc0, !PT ;  /* 0x000000ff06ff7812 */ /* 0x000fe2000780c0ff */
[----:B------:R-:W-:Y:S02]  /*7b90*/  IMAD.MOV.U32 R0, RZ, RZ, 0x1 ;  /* 0x00000001ff007424 */ /* 0x000fe400078e00ff */
[----:B------:R-:W-:-:S10]  /*7ba0*/  IMAD.MOV.U32 R12, RZ, RZ, RZ ;  /* 0x000000ffff0c7224 */ /* 0x000fd400078e00ff */
[----:B------:R-:W-:Y:S05]  /*7bb0*/  @!P0 BRA `(.L_x_160) ;  /* 0x0000000c00388947 */ /* 0x000fea0003800000 */
[----:B------:R-:W0:Y:S01]  /*7bc0*/  LDC R0, c[0x0][0x28c] ;  /* 0x0000a300ff007b82 */ /* 0x000e220000000800 */
[----:B------:R-:W-:Y:S01]  /*7bd0*/  ULDC UR5, c[0x0][0x600] ;  /* 0x0001800000057ab9 */ /* 0x000fe20000000800 */
[----:B------:R-:W-:Y:S01]  /*7be0*/  ULDC UR4, c[0x0][0xc] ;  /* 0x0000030000047ab9 */ /* 0x000fe20000000800 */
[----:B------:R-:W-:Y:S01]  /*7bf0*/  UIADD3 UR16, UR5, -0x1, URZ ;  /* 0xffffffff05107890 */ /* 0x000fe2000fffe03f */
[C---:B------:R-:W-:Y:S01]  /*7c00*/  LOP3.LUT P2, RZ, R18.reuse, 0x7f, RZ, 0xc0, !PT ;  /* 0x0000007f12ff7812 */ /* 0x040fe2000784c0ff */
[----:B------:R-:W-:Y:S01]  /*7c10*/  ULDC UR6, c[0x0][0x658] ;  /* 0x0001960000067ab9 */ /* 0x000fe20000000800 */
[----:B------:R-:W-:Y:S01]  /*7c20*/  ULDC UR5, c[0x0][0x10] ;  /* 0x0000040000057ab9 */ /* 0x000fe20000000800 */
[----:B------:R-:W-:Y:S01]  /*7c30*/  UMOV UR7, 0xffffffff ;  /* 0xffffffff00077882 */ /* 0x000fe20000000000 */
[----:B------:R-:W-:Y:S01]  /*7c40*/  UMOV UR8, 0x1 ;  /* 0x0000000100087882 */ /* 0x000fe20000000000 */
[----:B------:R-:W-:Y:S01]  /*7c50*/  UIMAD.WIDE.U32 UR4, UR4, UR5, URZ ;  /* 0x00000005040472a5 */ /* 0x000fe2000f8e003f */
[----:B------:R-:W-:Y:S01]  /*7c60*/  LOP3.LUT P0, RZ, R18, 0x1f, RZ, 0xc0, !PT ;  /* 0x0000001f12ff7812 */ /* 0x000fe2000780c0ff */
[----:B------:R-:W-:Y:S01]  /*7c70*/  USHF.L.U32 UR7, UR7, UR6, URZ ;  /* 0x0000000607077299 */ /* 0x000fe2000800063f */
[----:B------:R-:W-:Y:S01]  /*7c80*/  BSSY B0, `(.L_x_160) ;  /* 0x00000c1000007945 */ /* 0x000fe20003800000 */
[----:B------:R-:W-:Y:S01]  /*7c90*/  USHF.L.U32 UR18, UR8, UR6, URZ ;  /* 0x0000000608127299 */ /* 0x000fe2000800063f */
[----:B------:R-:W-:Y:S01]  /*7ca0*/  IMAD.MOV.U32 R13, RZ, RZ, 0x1 ;  /* 0x00000001ff0d7424 */ /* 0x000fe200078e00ff */
[----:B------:R-:W-:Y:S01]  /*7cb0*/  LOP3.LUT R11, R19, 0x2, RZ, 0xfc, !PT ;  /* 0x00000002130b7812 */ /* 0x000fe200078efcff */
[----:B------:R-:W-:Y:S01]  /*7cc0*/  ULDC UR6, c[0x0][0x14] ;  /* 0x0000050000067ab9 */ /* 0x000fe20000000800 */
[----:B------:R-:W-:Y:S01]  /*7cd0*/  PLOP3.LUT P0, PT, P0, P2, PT, 0x8a, 0x0 ;  /* 0x000000000000781c */ /* 0x000fe20000705172 */
[----:B------:R-:W-:Y:S01]  /*7ce0*/  UIMAD.WIDE.U32 UR20, UR4, UR6, URZ ;  /* 0x00000006041472a5 */ /* 0x000fe2000f8e003f */
[----:B------:R-:W-:Y:S01]  /*7cf0*/  IMAD.MOV.U32 R12, RZ, RZ, RZ ;  /* 0x000000ffff0c7224 */ /* 0x000fe200078e00ff */
[----:B------:R-:W-:-:S02]  /*7d00*/  UIMAD UR13, UR5, UR6, URZ ;  /* 0x00000006050d72a4 */ /* 0x000fc4000f8e023f */
[----:B------:R-:W-:Y:S01]  /*7d10*/  ULOP3.LUT UR17, URZ, UR7, URZ, 0x33, !UPT ;  /* 0x000000073f117292 */ /* 0x000fe2000f8e333f */
[----:B0-----:R-:W-:Y:S01]  /*7d20*/  VIADD R0, R0, 0x3f ;  /* 0x0000003f00007836 */ /* 0x001fe20000000000 */
[----:B------:R-:W-:Y:S01]  /*7d30*/  UIADD3 UR13, UR21, UR13, URZ ;  /* 0x0000000d150d7290 */ /* 0x000fe2000fffe03f */
[----:B------:R-:W-:-:S03]  /*7d40*/  ULDC.64 UR22, c[0x0][0x198] ;  /* 0x0000660000167ab9 */ /* 0x000fc60000000a00 */
[----:B------:R-:W-:-:S04]  /*7d50*/  SHF.R.S32.HI R3, RZ, 0x1f, R0 ;  /* 0x0000001fff037819 */ /* 0x000fc80000011400 */
[----:B------:R-:W-:Y:S01]  /*7d60*/  LEA.HI R3, R3, R0, RZ, 0x6 ;  /* 0x0000000003037211 */ /* 0x000fe200078f30ff */
[----:B------:R-:W-:-:S03]  /*7d70*/  IMAD.MOV.U32 R0, RZ, RZ, 0x1 ;  /* 0x00000001ff007424 */ /* 0x000fc600078e00ff */
[----:B------:R-:W-:-:S05]  /*7d80*/  SHF.R.S32.HI R3, RZ, 0x6, R3 ;  /* 0x00000006ff037819 */ /* 0x000fca0000011403 */
[----:B------:R-:W-:-:S07]  /*7d90*/  VIADD R10, R3, 0x1 ;  /* 0x00000001030a7836 */ /* 0x000fce0000000000 */
.L_x_172:
[----:B------:R-:W-:-:S03]  /*7da0*/  UMOV UR4, 0xffffffff ;  /* 0xffffffff00047882 */ /* 0x000fc60000000000 */
[----:B------:R-:W-:Y:S05]  /*7db0*/  BRA.DIV UR4, `(.L_x_161) ;  /* 0x0000001204107947 */ /* 0x000fea000b800000 */
[----:B------:R-:W-:-:S13]  /*7dc0*/  ELECT P6, URZ, PT ;  /* 0x00000000003f782f */ /* 0x000fda00038c0000 */
.L_x_186:
[----:B------:R-:W0:Y:S01]  /*7dd0*/  LDC R4, c[0x0][0x28c] ;  /* 0x0000a300ff047b82 */ /* 0x000e220000000800 */
[----:B------:R-:W-:Y:S01]  /*7de0*/  BSSY B1, `(.L_x_162) ;  /* 0x0000037000017945 */ /* 0x000fe20003800000 */
[----:B0-----:R-:W-:-:S13]  /*7df0*/  ISETP.LT.OR P6, PT, R4, 0x1, !P6 ;  /* 0x000000010400780c */ /* 0x001fda00077c1670 */
[----:B------:R-:W-:Y:S05]  /*7e00*/  @P6 BRA `(.L_x_163) ;  /* 0x0000000000d06947 */ /* 0x000fea0003800000 */
[----:B------:R-:W-:Y:S02]  /*7e10*/  IMAD.SHL.U32 R15, R9, 0x40, RZ ;  /* 0x00000040090f7824 */ /* 0x000fe400078e00ff */
[----:B------:R-:W-:Y:S02]  /*7e20*/  IMAD.SHL.U32 R18, R7, 0x100, RZ ;  /* 0x0000010007127824 */ /* 0x000fe400078e00ff */
[----:B------:R-:W-:Y:S02]  /*7e30*/  IMAD.MOV.U32 R20, RZ, RZ, RZ ;  /* 0x000000ffff147224 */ /* 0x000fe400078e00ff */
[----:B------:R-:W-:Y:S02]  /*7e40*/  IMAD.MOV.U32 R4, RZ, RZ, R10 ;  /* 0x000000ffff047224 */ /* 0x000fe400078e000a */
[----:B------:R-:W-:Y:S02]  /*7e50*/  IMAD.MOV.U32 R5, RZ, RZ, R0 ;  /* 0x000000ffff057224 */ /* 0x000fe400078e0000 */
[----:B------:R-:W-:-:S07]  /*7e60*/  IMAD.MOV.U32 R6, RZ, RZ, R12 ;  /* 0x000000ffff067224 */ /* 0x000fce00078e000c */
.L_x_167:
[----:B------:R-:W0:Y:S01]  /*7e70*/  S2R R14, SR_CgaCtaId ;  /* 0x00000000000e7919 */ /* 0x000e220000008800 */
[----:B------:R-:W-:Y:S01]  /*7e80*/  MOV R7, 0x400 ;  /* 0x0000040000077802 */ /* 0x000fe20000000f00 */
[----:B------:R-:W1:Y:S03]  /*7e90*/  @!P2 LDC R9, c[0x0][0x500] ;  /* 0x00014000ff09ab82 */ /* 0x000e660000000800 */
[----:B0-----:R-:W-:Y:S02]  /*7ea0*/  LEA R21, R14, R7, 0x18 ;  /* 0x000000070e157211 */ /* 0x001fe400078ec0ff */
[----:B------:R-:W-:-:S03]  /*7eb0*/  SHF.L.U32 R7, R5, 0x1f, RZ ;  /* 0x0000001f05077819 */ /* 0x000fc600000006ff */
[----:B------:R-:W-:-:S04]  /*7ec0*/  IMAD R14, R6, 0x8, R21 ;  /* 0x00000008060e7824 */ /* 0x000fc800078e0215 */
[----:B------:R-:W0:Y:S02]  /*7ed0*/  SYNCS.PHASECHK.TRANS64.TRYWAIT P1, [R14+URZ+0x38], R7 ;  /* 0x000038070e0075a7 */ /* 0x000e24000802017f */
[----:B01----:R-:W-:Y:S05]  /*7ee0*/  @!P1 BRA `(.L_x_164) ;  /* 0x0000000c00e49947 */ /* 0x003fea0003800000 */
.L_x_187:
[----:B0-----:R-:W-:Y:S01]  /*7ef0*/  PRMT R7, R11, 0x9910, RZ ;  /* 0x000099100b077816 */ /* 0x001fe200000000ff */
[----:B------:R0:W-:Y:S03]  /*7f00*/  @!P2 SYNCS.ARRIVE.TRANS64 RZ, [R14+URZ], R9 ;  /* 0x000000090effa9a7 */ /* 0x0001e6000800003f */
[----:B------:R-:W-:-:S13]  /*7f10*/  ISETP.NE.AND P1, PT, R7, 0x2, PT ;  /* 0x000000020700780c */ /* 0x000fda0003f25270 */
[----:B0-----:R-:W-:Y:S05]  /*7f20*/  @P1 BRA `(.L_x_165) ;  /* 0x0000000000041947 */ /* 0x001fea0003800000 */
[----:B------:R-:W-:Y:S01]  /*7f30*/  BPT.TRAP 0x1 ;  /* 0x000000040000795c */ /* 0x000fe20000300000 */
.L_x_165:
[----:B------:R-:W-:Y:S05]  /*7f40*/  @P0 BRA `(.L_x_166) ;  /* 0x0000000000040947 */ /* 0x000fea0003800000 */
[----:B------:R-:W-:Y:S01]  /*7f50*/  BPT.TRAP 0x1 ;  /* 0x000000040000795c */ /* 0x000fe20000300000 */
.L_x_166:
[--C-:B------:R-:W-:Y:S01]  /*7f60*/  IMAD R7, R6, 0x8000, R21.reuse ;  /* 0x0000800006077824 */ /* 0x100fe200078e0215 */
[----:B------:R-:W-:Y:S01]  /*7f70*/  R2UR UR9, R14 ;  /* 0x000000000e0972ca */ /* 0x000fe200000e0000 */
[----:B------:R-:W-:Y:S01]  /*7f80*/  IMAD R21, R6, 0x2000, R21 ;  /* 0x0000200006157824 */ /* 0x000fe200078e0215 */
[----:B------:R-:W-:Y:S01]  /*7f90*/  UIADD3 UR4, UP0, UR22, 0xf0, URZ ;  /* 0x000000f016047890 */ /* 0x000fe2000ff1e03f */
[----:B------:R-:W-:Y:S01]  /*7fa0*/  VIADD R4, R4, 0xffffffff ;  /* 0xffffffff04047836 */ /* 0x000fe20000000000 */
[----:B------:R-:W-:Y:S01]  /*7fb0*/  R2UR UR5, R7 ;  /* 0x00000000070572ca */ /* 0x000fe200000e0000 */
[----:B------:R-:W-:Y:S01]  /*7fc0*/  UIADD3 UR24, UP1, UR22, 0x1f0, URZ ;  /* 0x000001f016187890 */ /* 0x000fe2000ff3e03f */
[----:B------:R-:W-:Y:S01]  /*7fd0*/  R2UR UR8, R21 ;  /* 0x00000000150872ca */ /* 0x000fe200000e0000 */
[----:B------:R-:W-:Y:S01]  /*7fe0*/  VIADD R6, R6, 0x1 ;  /* 0x0000000106067836 */ /* 0x000fe20000000000 */
[----:B------:R-:W-:Y:S01]  /*7ff0*/  R2UR UR11, R18 ;  /* 0x00000000120b72ca */ /* 0x000fe200000e0000 */
[----:B------:R-:W-:Y:S01]  /*8000*/  UIADD3.X UR25, URZ, UR23, URZ, UP1, !UPT ;  /* 0x000000173f197290 */ /* 0x000fe20008ffe43f */
[----:B------:R-:W-:Y:S01]  /*8010*/  R2UR UR10, R20 ;  /* 0x00000000140a72ca */ /* 0x000fe200000e0000 */
[----:B------:R-:W-:Y:S01]  /*8020*/  UMOV UR6, 0x0 ;  /* 0x0000000000067882 */ /* 0x000fe20000000000 */
[----:B------:R-:W-:Y:S01]  /*8030*/  R2UR UR12, R8 ;  /* 0x00000000080c72ca */ /* 0x000fe200000e0000 */
[----:B------:R-:W-:Y:S01]  /*8040*/  UMOV UR7, 0x10000000 ;  /* 0x1000000000077882 */ /* 0x000fe20000000000 */
[----:B------:R-:W-:Y:S01]  /*8050*/  R2UR UR19, R15 ;  /* 0x000000000f1372ca */ /* 0x000fe200000e0000 */
[----:B------:R-:W-:Y:S01]  /*8060*/  VIADD R20, R20, 0x40 ;  /* 0x0000004014147836 */ /* 0x000fe20000000000 */
[----:B------:R-:W-:Y:S01]  /*8070*/  ISETP.GT.AND P3, PT, R4, 0x1, PT ;  /* 0x000000010400780c */ /* 0x000fe20003f64270 */
[----:B------:R-:W-:Y:S01]  /*8080*/  UIADD3 UR14, UR5, 0x180, URZ ;  /* 0x00000180050e7890 */ /* 0x000fe2000fffe03f */
[----:B------:R-:W-:Y:S01]  /*8090*/  ISETP.NE.AND P1, PT, R6, 0x7, PT ;  /* 0x000000070600780c */ /* 0x000fe20003f25270 */
[----:B------:R-:W-:-:S02]  /*80a0*/  UIADD3.X UR5, URZ, UR23, URZ, UP0, !UPT ;  /* 0x000000173f057290 */ /* 0x000fc400087fe43f */
[----:B------:R-:W-:Y:S01]  /*80b0*/  UIADD3 UR15, UR8, 0x38180, URZ ;  /* 0x00038180080f7890 */ /* 0x000fe2000fffe03f */
[----:B------:R-:W-:Y:S02]  /*80c0*/  SEL R14, RZ, 0x1, P1 ;  /* 0x00000001ff0e7807 */ /* 0x000fe40000800000 */
[----:B------:R-:W-:Y:S01]  /*80d0*/  UMOV UR8, UR14 ;  /* 0x0000000e00087c82 */ /* 0x000fe20008000000 */
[----:B------:R-:W-:Y:S02]  /*80e0*/  SEL R6, R6, RZ, P1 ;  /* 0x000000ff06067207 */ /* 0x000fe40000800000 */
[----:B------:R-:W-:Y:S01]  /*80f0*/  LOP3.LUT R5, R5, R14, RZ, 0x3c, !PT ;  /* 0x0000000e05057212 */ /* 0x000fe200078e3cff */
[----:B------:R0:W-:Y:S02]  /*8100*/  UTMALDG.3D [UR8], [UR4], desc[UR6] ;  /* 0x00000608040075b4 */ /* 0x0001e40008011000 */
[----:B0-----:R-:W-:Y:S01]  /*8110*/  UMOV UR8, UR15 ;  /* 0x0000000f00087c82 */ /* 0x001fe20008000000 */
[----:B------:R-:W-:-:S02]  /*8120*/  UMOV UR11, UR19 ;  /* 0x00000013000b7c82 */ /* 0x000fc40008000000 */
[----:B------:R0:W-:Y:S02]  /*8130*/  UTMALDG.3D [UR8], [UR24], desc[UR6] ;  /* 0x00000608180075b4 */ /* 0x0001e40008011000 */
[----:B0-----:R-:W-:Y:S05]  /*8140*/  @P3 BRA `(.L_x_167) ;  /* 0xfffffffc00483947 */ /* 0x001fea000383ffff */
.L_x_163:
[----:B------:R-:W-:Y:S05]  /*8150*/  BSYNC B1 ;  /* 0x0000000000017941 */ /* 0x000fea0003800000 */
.L_x_162:
[----:B------:R-:W-:Y:S01]  /*8160*/  LOP3.LUT P4, RZ, R13, 0xff, RZ, 0xc0, !PT ;  /* 0x000000ff0dff7812 */ /* 0x000fe2000788c0ff */
[C---:B------:R-:W-:Y:S01]  /*8170*/  IMAD.IADD R12, R3.reuse, 0x1, R12 ;  /* 0x00000001030c7824 */ /* 0x040fe200078e020c */
[----:B------:R-:W-:Y:S01]  /*8180*/  ULDC.64 UR4, c[0x0][0x650] ;  /* 0x0001940000047ab9 */ /* 0x000fe20000000a00 */
[C---:B------:R-:W-:Y:S01]  /*8190*/  ISETP.GE.U32.AND P3, PT, R3.reuse, 0x7, PT ;  /* 0x000000070300780c */ /* 0x040fe20003f66070 */
[----:B------:R-:W-:Y:S01]  /*81a0*/  BSSY B1, `(.L_x_168) ;  /* 0x000006c000017945 */ /* 0x000fe20003800000 */
[C---:B------:R-:W-:Y:S01]  /*81b0*/  IMAD.WIDE.U32 R4, R12.reuse, 0x24924925, RZ ;  /* 0x249249250c047825 */ /* 0x040fe200078e00ff */
[C---:B------:R-:W-:Y:S02]  /*81c0*/  ISETP.GT.U32.AND P1, PT, R12.reuse, 0x6, PT ;  /* 0x000000060c00780c */ /* 0x040fe40003f24070 */
[----:B------:R-:W-:Y:S01]  /*81d0*/  PRMT R13, RZ, 0x7610, R13 ;  /* 0x00007610ff0d7816 */ /* 0x000fe2000000000d */
[----:B------:R-:W-:Y:S01]  /*81e0*/  IMAD.IADD R4, R12, 0x1, -R5 ;  /* 0x000000010c047824 */ /* 0x000fe200078e0a05 */
[----:B------:R-:W-:Y:S01]  /*81f0*/  ISETP.LT.U32.AND P1, PT, R3, 0x7, P1 ;  /* 0x000000070300780c */ /* 0x000fe20000f21070 */
[----:B------:R-:W-:-:S02]  /*8200*/  IMAD.MOV.U32 R9, RZ, RZ, -0x1 ;  /* 0xffffffffff097424 */ /* 0x000fc400078e00ff */
[----:B------:R-:W0:Y:S01]  /*8210*/  @P4 S2R R7, SR_CgaCtaId ;  /* 0x0000000000074919 */ /* 0x000e220000008800 */
[----:B------:R-:W-:Y:S01]  /*8220*/  @P4 MOV R6, 0x400 ;  /* 0x0000040000064802 */ /* 0x000fe20000000f00 */
[----:B------:R-:W-:Y:S01]  /*8230*/  IMAD.MOV.U32 R8, RZ, RZ, -0x1 ;  /* 0xffffffffff087424 */ /* 0x000fe200078e00ff */
[----:B------:R-:W-:-:S04]  /*8240*/  LEA.HI R4, R4, R5, RZ, 0x1f ;  /* 0x0000000504047211 */ /* 0x000fc800078ff8ff */
[--C-:B------:R-:W-:Y:S02]  /*8250*/  SHF.R.U32.HI R5, RZ, 0x2, R4.reuse ;  /* 0x00000002ff057819 */ /* 0x100fe40000011604 */
[----:B------:R-:W-:-:S03]  /*8260*/  PRMT R4, RZ, 0x7610, R4 ;  /* 0x00007610ff047816 */ /* 0x000fc60000000004 */
[----:B------:R-:W-:Y:S01]  /*8270*/  IMAD R12, R5, -0x7, R12 ;  /* 0xfffffff9050c7824 */ /* 0x000fe200078e020c */
[----:B0-----:R-:W-:Y:S02]  /*8280*/  @P4 LEA R6, R7, R6, 0x18 ;  /* 0x0000000607064211 */ /* 0x001fe400078ec0ff */
[----:B------:R-:W-:Y:S02]  /*8290*/  SEL R7, RZ, 0x1, !P1 ;  /* 0x00000001ff077807 */ /* 0x000fe40004800000 */
[----:B------:R-:W-:Y:S01]  /*82a0*/  IADD3 R16, P1, R16, UR20, RZ ;  /* 0x0000001410107c10 */ /* 0x000fe2000ff3e0ff */
[----:B------:R0:W-:Y:S01]  /*82b0*/  @P4 SYNCS.ARRIVE.TRANS64.A1T0 RZ, [R6+URZ+0x88], RZ ;  /* 0x000088ff06ff49a7 */ /* 0x0001e2000810003f */
[----:B------:R-:W-:Y:S01]  /*82c0*/  LOP3.LUT R0, R0, R7, RZ, 0x3c, !PT ;  /* 0x0000000700007212 */ /* 0x000fe200078e3cff */
[----:B------:R-:W-:Y:S01]  /*82d0*/  IMAD.MOV.U32 R7, RZ, RZ, -0x1 ;  /* 0xffffffffff077424 */ /* 0x000fe200078e00ff */
[----:B------:R-:W-:Y:S02]  /*82e0*/  IADD3.X R17, R17, UR13, RZ, P1, !PT ;  /* 0x0000000d11117c10 */ /* 0x000fe40008ffe4ff */
[----:B------:R-:W-:-:S02]  /*82f0*/  ISETP.GE.U32.AND P1, PT, R16, UR4, PT ;  /* 0x0000000410007c0c */ /* 0x000fc4000bf26070 */
[----:B------:R-:W-:Y:S02]  /*8300*/  @P3 LOP3.LUT R0, R0, 0x1, R5, 0x78, !PT ;  /* 0x0000000100003812 */ /* 0x000fe400078e7805 */
[----:B------:R-:W-:-:S13]  /*8310*/  ISETP.GE.U32.AND.EX P1, PT, R17, UR5, PT, P1 ;  /* 0x0000000511007c0c */ /* 0x000fda000bf26110 */
[----:B0-----:R-:W-:Y:S05]  /*8320*/  @P1 BRA `(.L_x_169) ;  /* 0x00000004004c1947 */ /* 0x001fea0003800000 */
[----:B------:R-:W-:Y:S01]  /*8330*/  ULDC.64 UR4, c[0x0][0x628] ;  /* 0x00018a0000047ab9 */ /* 0x000fe20000000a00 */
[----:B------:R-:W0:Y:S01]  /*8340*/  S2R R15, SR_CTAID.X ;  /* 0x00000000000f7919 */ /* 0x000e220000002500 */
[----:B------:R-:W-:Y:S01]  /*8350*/  ISETP.NE.U32.AND P1, PT, RZ, UR4, PT ;  /* 0x00000004ff007c0c */ /* 0x000fe2000bf25070 */
[----:B------:R-:W-:Y:S01]  /*8360*/  ULDC UR7, c[0x0][0x630] ;  /* 0x00018c0000077ab9 */ /* 0x000fe20000000800 */
[----:B------:R-:W-:Y:S01]  /*8370*/  IMAD.MOV.U32 R4, RZ, RZ, R16 ;  /* 0x000000ffff047224 */ /* 0x000fe200078e0010 */
[----:B------:R-:W1:Y:S01]  /*8380*/  S2R R14, SR_CTAID.Y ;  /* 0x00000000000e7919 */ /* 0x000e620000002600 */
[----:B------:R-:W-:Y:S01]  /*8390*/  ISETP.NE.AND.EX P1, PT, RZ, UR5, PT, P1 ;  /* 0x00000005ff007c0c */ /* 0x000fe2000bf25310 */
[----:B------:R-:W-:-:S12]  /*83a0*/  IMAD.MOV.U32 R5, RZ, RZ, R17 ;  /* 0x000000ffff057224 */ /* 0x000fd800078e0011 */
[----:B------:R-:W-:Y:S05]  /*83b0*/  @!P1 BRA `(.L_x_170) ;  /* 0x0000000000289947 */ /* 0x000fea0003800000 */
[----:B------:R-:W-:Y:S02]  /*83c0*/  ULDC UR6, c[0x0][0x634] ;  /* 0x00018d0000067ab9 */ /* 0x000fe40000000800 */
[----:B------:R-:W-:-:S05]  /*83d0*/  IADD3 R9, P1, R16, UR6, RZ ;  /* 0x0000000610097c10 */ /* 0x000fca000ff3e0ff */
[----:B------:R-:W-:-:S04]  /*83e0*/  IMAD.X R21, RZ, RZ, R17, P1 ;  /* 0x000000ffff157224 */ /* 0x000fc800008e0611 */
[----:B------:R-:W-:-:S04]  /*83f0*/  IMAD.WIDE.U32 R6, R21, UR4, RZ ;  /* 0x0000000415067c25 */ /* 0x000fc8000f8e00ff */
[----:B------:R-:W-:-:S04]  /*8400*/  IMAD.WIDE.U32 R6, P1, R9, UR5, R6 ;  /* 0x0000000509067c25 */ /* 0x000fc8000f820006 */
[----:B------:R-:W-:-:S04]  /*8410*/  IMAD.WIDE.U32 R8, R9, UR4, RZ ;  /* 0x0000000409087c25 */ /* 0x000fc8000f8e00ff */
[----:B------:R-:W-:Y:S01]  /*8420*/  IMAD.X R5, RZ, RZ, RZ, P1 ;  /* 0x000000ffff057224 */ /* 0x000fe200008e06ff */
[----:B------:R-:W-:Y:S01]  /*8430*/  IADD3 RZ, P1, R9, R6, RZ ;  /* 0x0000000609ff7210 */ /* 0x000fe20007f3e0ff */
[----:B------:R-:W-:-:S04]  /*8440*/  IMAD.MOV.U32 R4, RZ, RZ, R7 ;  /* 0x000000ffff047224 */ /* 0x000fc800078e0007 */
[----:B------:R-:W-:-:S08]  /*8450*/  IMAD.WIDE.U32.X R4, R21, UR5, R4, P1 ;  /* 0x0000000515047c25 */ /* 0x000fd000088e0404 */
.L_x_170:
[--C-:B------:R-:W-:Y:S01]  /*8460*/  SHF.R.U64 R8, R4, UR7, R5.reuse ;  /* 0x0000000704087c19 */ /* 0x100fe20008001205 */
[----:B------:R-:W-:Y:S01]  /*8470*/  ULDC.64 UR4, c[0x0][0x620] ;  /* 0x0001880000047ab9 */ /* 0x000fe20000000a00 */
[----:B------:R-:W-:Y:S01]  /*8480*/  SHF.R.U32.HI R4, RZ, UR7, R5 ;  /* 0x00000007ff047c19 */ /* 0x000fe20008011605 */
[----:B------:R-:W2:Y:S01]  /*8490*/  LDC R24, c[0x0][0x144] ;  /* 0x00005100ff187b82 */ /* 0x000ea20000000800 */
[----:B------:R-:W-:Y:S01]  /*84a0*/  IADD3 R7, P1, RZ, -R8, RZ ;  /* 0x80000008ff077210 */ /* 0x000fe20007f3e0ff */
[----:B------:R-:W-:Y:S01]  /*84b0*/  ULDC.64 UR8, c[0x0][0x640] ;  /* 0x0001900000087ab9 */ /* 0x000fe20000000a00 */
[----:B0-----:R-:W-:Y:S01]  /*84c0*/  I2FP.F32.U32 R9, R15 ;  /* 0x0000000f00097245 */ /* 0x001fe20000201000 */
[----:B------:R-:W-:Y:S02]  /*84d0*/  ULDC UR6, c[0x0][0x608] ;  /* 0x0001820000067ab9 */ /* 0x000fe40000000800 */
[----:B------:R-:W-:Y:S01]  /*84e0*/  IMAD.X R4, RZ, RZ, ~R4, P1 ;  /* 0x000000ffff047224 */ /* 0x000fe200008e0e04 */
[----:B------:R-:W-:Y:S01]  /*84f0*/  ISETP.NE.U32.AND P1, PT, RZ, UR8, PT ;  /* 0x00000008ff007c0c */ /* 0x000fe2000bf25070 */
[----:B------:R-:W0:Y:S02]  /*8500*/  LDC R21, c[0x0][0x148] ;  /* 0x00005200ff157b82 */ /* 0x000e240000000800 */
[----:B------:R-:W-:Y:S01]  /*8510*/  IMAD R6, R4, UR4, RZ ;  /* 0x0000000404067c24 */ /* 0x000fe2000f8e02ff */
[----:B------:R-:W-:Y:S01]  /*8520*/  ISETP.NE.AND.EX P1, PT, RZ, UR9, PT, P1 ;  /* 0x00000009ff007c0c */ /* 0x000fe2000bf25310 */
[----:B------:R-:W-:Y:S01]  /*8530*/  IMAD.WIDE.U32 R4, R7, UR4, R16 ;  /* 0x0000000407047c25 */ /* 0x000fe2000f8e0010 */
[----:B------:R-:W-:-:S03]  /*8540*/  ULDC UR4, c[0x0][0x150] ;  /* 0x0000540000047ab9 */ /* 0x000fc60000000800 */
[----:B------:R-:W-:Y:S02]  /*8550*/  IMAD R7, R7, UR5, R6 ;  /* 0x0000000507077c24 */ /* 0x000fe4000f8e0206 */
[----:B------:R-:W-:Y:S01]  /*8560*/  FMUL R6, R9, UR4 ;  /* 0x0000000409067c20 */ /* 0x000fe20008400000 */
[----:B------:R-:W-:Y:S01]  /*8570*/  ULDC UR4, c[0x0][0x618] ;  /* 0x0001860000047ab9 */ /* 0x000fe20000000800 */
[----:B------:R-:W-:Y:S01]  /*8580*/  ULDC UR5, c[0x0][0x154] ;  /* 0x0000550000057ab9 */ /* 0x000fe20000000800 */
[----:B------:R-:W-:-:S03]  /*8590*/  IMAD.IADD R5, R5, 0x1, R7 ;  /* 0x0000000105057824 */ /* 0x000fc600078e0207 */
[----:B------:R-:W3:Y:S02]  /*85a0*/  F2I.U32.TRUNC.NTZ R6, R6 ;  /* 0x0000000600067305 */ /* 0x000ee4000020f000 */
[----:B------:R-:W-:Y:S02]  /*85b0*/  SHF.R.U64 R9, R4, UR4, R5 ;  /* 0x0000000404097c19 */ /* 0x000fe40008001205 */
[----:B-1----:R-:W-:-:S05]  /*85c0*/  I2FP.F32.U32 R4, R14 ;  /* 0x0000000e00047245 */ /* 0x002fca0000201000 */
[----:B------:R-:W-:Y:S01]  /*85d0*/  FMUL R22, R4, UR5 ;  /* 0x0000000504167c20 */ /* 0x000fe20008400000 */
[----:B------:R-:W-:Y:S01]  /*85e0*/  SHF.R.U32.HI R4, RZ, UR4, R5 ;  /* 0x00000004ff047c19 */ /* 0x000fe20008011605 */
[----:B------:R-:W-:-:S03]  /*85f0*/  ULDC UR4, c[0x0][0x658] ;  /* 0x0001960000047ab9 */ /* 0x000fc60000000800 */
[--C-:B------:R-:W-:Y:S01]  /*8600*/  SHF.R.U64 R20, R9, UR6, R4.reuse ;  /* 0x0000000609147c19 */ /* 0x100fe20008001204 */
[----:B------:R-:W1:Y:S01]  /*8610*/  F2I.U32.TRUNC.NTZ R22, R22 ;  /* 0x0000001600167305 */ /* 0x000e62000020f000 */
[----:B------:R-:W-:Y:S01]  /*8620*/  SHF.R.U32.HI R5, RZ, UR6, R4 ;  /* 0x00000006ff057c19 */ /* 0x000fe20008011604 */
[----:B---3--:R-:W-:-:S03]  /*8630*/  IMAD.MOV R6, RZ, RZ, -R6 ;  /* 0x000000ffff067224 */ /* 0x008fc600078e0a06 */
[----:B------:R-:W-:Y:S01]  /*8640*/  SHF.R.U64 R18, R20, UR4, R5 ;  /* 0x0000000414127c19 */ /* 0x000fe20008001205 */
[----:B--2---:R-:W-:Y:S01]  /*8650*/  IMAD R15, R24, R6, R15 ;  /* 0x00000006180f7224 */ /* 0x004fe200078e020f */
[----:B------:R-:W-:-:S03]  /*8660*/  SHF.R.U32.HI R23, RZ, UR4, R5 ;  /* 0x00000004ff177c19 */ /* 0x000fc60008011605 */
[----:B------:R-:W-:Y:S02]  /*8670*/  IMAD.MOV.U32 R4, RZ, RZ, R18 ;  /* 0x000000ffff047224 */ /* 0x000fe400078e0012 */
[----:B------:R-:W-:Y:S01]  /*8680*/  IMAD.MOV.U32 R5, RZ, RZ, R23 ;  /* 0x000000ffff057224 */ /* 0x000fe200078e0017 */
[----:B-1----:R-:W-:Y:S06]  /*8690*/  @!P1 BRA `(.L_x_171) ;  /* 0x0000000000289947 */ /* 0x002fec0003800000 */
[----:B------:R-:W-:Y:S02]  /*86a0*/  ULDC UR4, c[0x0][0x64c] ;  /* 0x0001930000047ab9 */ /* 0x000fe40000000800 */
[----:B------:R-:W-:-:S05]  /*86b0*/  IADD3 R5, P1, R18, UR4, RZ ;  /* 0x0000000412057c10 */ /* 0x000fca000ff3e0ff */
[----:B------:R-:W-:-:S04]  /*86c0*/  IMAD.X R23, RZ, RZ, R23, P1 ;  /* 0x000000ffff177224 */ /* 0x000fc800008e0617 */
[----:B------:R-:W-:-:S04]  /*86d0*/  IMAD.WIDE.U32 R6, R23, UR8, RZ ;  /* 0x0000000817067c25 */ /* 0x000fc8000f8e00ff */
[----:B------:R-:W-:-:S04]  /*86e0*/  IMAD.WIDE.U32 R6, P1, R5, UR9, R6 ;  /* 0x0000000905067c25 */ /* 0x000fc8000f820006 */
[----:B------:R-:W-:-:S04]  /*86f0*/  IMAD.WIDE.U32 R4, R5, UR8, RZ ;  /* 0x0000000805047c25 */ /* 0x000fc8000f8e00ff */
[----:B------:R-:W-:Y:S01]  /*8700*/  IMAD.MOV.U32 R4, RZ, RZ, R7 ;  /* 0x000000ffff047224 */ /* 0x000fe200078e0007 */
[----:B------:R-:W-:Y:S01]  /*8710*/  IADD3 RZ, P3, R5, R6, RZ ;  /* 0x0000000605ff7210 */ /* 0x000fe20007f7e0ff */
[----:B------:R-:W-:-:S04]  /*8720*/  IMAD.X R5, RZ, RZ, RZ, P1 ;  /* 0x000000ffff057224 */ /* 0x000fc800008e06ff */
[----:B------:R-:W-:-:S08]  /*8730*/  IMAD.WIDE.U32.X R4, R23, UR9, R4, P3 ;  /* 0x0000000917047c25 */ /* 0x000fd000098e0404 */
.L_x_171:
[----:B------:R-:W-:Y:S01]  /*8740*/  ISETP.NE.AND P1, PT, R2, 0x1, PT ;  /* 0x000000010200780c */ /* 0x000fe20003f25270 */
[----:B------:R-:W-:Y:S01]  /*8750*/  ULDC UR4, c[0x0][0x648] ;  /* 0x0001920000047ab9 */ /* 0x000fe20000000800 */
[----:B------:R-:W-:Y:S01]  /*8760*/  LOP3.LUT R20, R20, UR17, RZ, 0xc0, !PT ;  /* 0x0000001114147c12 */ /* 0x000fe2000f8ec0ff */
[----:B------:R-:W-:Y:S01]  /*8770*/  IMAD.MOV R22, RZ, RZ, -R22 ;  /* 0x000000ffff167224 */ /* 0x000fe200078e0a16 */
[----:B------:R-:W-:Y:S01]  /*8780*/  SHF.R.U64 R5, R4, UR4, R5 ;  /* 0x0000000404057c19 */ /* 0x000fe20008001205 */
[----:B------:R-:W-:Y:S01]  /*8790*/  ULDC UR4, c[0x0][0x638] ;  /* 0x00018e0000047ab9 */ /* 0x000fe20000000800 */
[----:B------:R-:W-:Y:S01]  /*87a0*/  LOP3.LUT R9, R9, UR16, RZ, 0xc0, !PT ;  /* 0x0000001009097c12 */ /* 0x000fe2000f8ec0ff */
[----:B------:R-:W-:Y:S01]  /*87b0*/  ULDC UR5, c[0x0][0x610] ;  /* 0x0001840000057ab9 */ /* 0x000fe20000000800 */
[----:B------:R-:W-:Y:S02]  /*87c0*/  IMAD.MOV.U32 R4, RZ, RZ, 0x1 ;  /* 0x00000001ff047424 */ /* 0x000fe400078e00ff */
[----:B------:R-:W-:-:S02]  /*87d0*/  IMAD.MOV R7, RZ, RZ, -R5 ;  /* 0x000000ffff077224 */ /* 0x000fc400078e0a05 */
[----:B------:R-:W-:Y:S02]  /*87e0*/  IMAD R20, R5, UR18, R20 ;  /* 0x0000001205147c24 */ /* 0x000fe4000f8e0214 */
[----:B0-----:R-:W-:Y:S02]  /*87f0*/  @P1 IMAD R15, R21, R22, R14 ;  /* 0x00000016150f1224 */ /* 0x001fe400078e020e */
[----:B------:R-:W-:Y:S01]  /*8800*/  IMAD R18, R7, UR4, R18 ;  /* 0x0000000407127c24 */ /* 0x000fe2000f8e0212 */
[----:B------:R-:W-:Y:S01]  /*8810*/  ULDC UR4, c[0x0][0x600] ;  /* 0x0001800000047ab9 */ /* 0x000fe20000000800 */
[----:B------:R-:W-:Y:S02]  /*8820*/  IMAD R15, R20, UR5, R15 ;  /* 0x00000005140f7c24 */ /* 0x000fe4000f8e020f */
[----:B------:R-:W-:-:S05]  /*8830*/  IMAD R18, R18, UR4, R9 ;  /* 0x0000000412127c24 */ /* 0x000fca000f8e0209 */
[----:B------:R-:W-:Y:S02]  /*8840*/  SEL R9, R18, R15, !P1 ;  /* 0x0000000f12097207 */ /* 0x000fe40004800000 */
[----:B------:R-:W-:-:S07]  /*8850*/  SEL R7, R15, R18, !P1 ;  /* 0x000000120f077207 */ /* 0x000fce0004800000 */
.L_x_169:
[----:B------:R-:W-:Y:S05]  /*8860*/  BSYNC B1 ;  /* 0x0000000000017941 */ /* 0x000fea0003800000 */
.L_x_168:
[----:B------:R-:W-:-:S13]  /*8870*/  LOP3.LUT P1, RZ, R4, 0xff, RZ, 0xc0, !PT ;  /* 0x000000ff04ff7812 */ /* 0x000fda000782c0ff */
[----:B------:R-:W-:Y:S05]  /*8880*/  @P1 BRA `(.L_x_172) ;  /* 0xfffffff400441947 */ /* 0x000fea000383ffff */
[----:B------:R-:W-:Y:S05]  /*8890*/  BSYNC B0 ;  /* 0x0000000000007941 */ /* 0x000fea0003800000 */
.L_x_160:
[----:B------:R-:W-:-:S03]  /*88a0*/  UMOV UR4, 0xffffffff ;  /* 0xffffffff00047882 */ /* 0x000fc60000000000 */
[----:B------:R-:W-:Y:S05]  /*88b0*/  BRA.DIV UR4, `(.L_x_173) ;  /* 0x0000000604847947 */ /* 0x000fea000b800000 */
[----:B------:R-:W-:-:S13]  /*88c0*/  ELECT P6, URZ, PT ;  /* 0x00000000003f782f */ /* 0x000fda00038c0000 */
.L_x_190:
[----:B------:R-:W-:Y:S04]  /*88d0*/  BSSY B0, `(.L_x_174) ;  /* 0x0000046000007945 */ /* 0x000fe80003800000 */
[----:B------:R-:W-:Y:S05]  /*88e0*/  @!P6 BRA `(.L_x_175) ;  /* 0x000000040010e947 */ /* 0x000fea0003800000 */
[----:B------:R-:W-:-:S04]  /*88f0*/  LOP3.LUT R19, R19, 0x2, RZ, 0xfc, !PT ;  /* 0x0000000213137812 */ /* 0x000fc800078efcff */
[----:B------:R-:W-:-:S13]  /*8900*/  ISETP.NE.AND P0, PT, R19, 0x3, PT ;  /* 0x000000031300780c */ /* 0x000fda0003f05270 */
[----:B------:R-:W-:Y:S05]  /*8910*/  @!P0 BRA `(.L_x_176) ;  /* 0x0000000000048947 */ /* 0x000fea0003800000 */
[----:B------:R-:W-:Y:S01]  /*8920*/  BPT.TRAP 0x1 ;  /* 0x000000040000795c */ /* 0x000fe20000300000 */
.L_x_176:
[----:B------:R-:W0:Y:S01]  /*8930*/  S2R R3, SR_CgaCtaId ;  /* 0x0000000000037919 */ /* 0x000e220000008800 */
[----:B------:R-:W-:-:S04]  /*8940*/  MOV R2, 0x400 ;  /* 0x0000040000027802 */ /* 0x000fc80000000f00 */
[----:B0-----:R-:W-:Y:S02]  /*8950*/  LEA R3, R3, R2, 0x18 ;  /* 0x0000000203037211 */ /* 0x001fe400078ec0ff */
[----:B------:R-:W-:-:S03]  /*8960*/  SHF.L.U32 R2, R0, 0x1f, RZ ;  /* 0x0000001f00027819 */ /* 0x000fc600000006ff */
[----:B------:R-:W-:-:S04]  /*8970*/  VIADD R3, R3, 0x38 ;  /* 0x0000003803037836 */ /* 0x000fc80000000000 */
[C---:B------:R-:W-:Y:S02]  /*8980*/  IMAD R7, R12.reuse, 0x8, R3 ;  /* 0x000000080c077824 */ /* 0x040fe400078e0203 */
[----:B------:R-:W-:Y:S02]  /*8990*/  VIADD R12, R12, 0x1 ;  /* 0x000000010c0c7836 */ /* 0x000fe40000000000 */
[----:B------:R-:W0:Y:S03]  /*89a0*/  SYNCS.PHASECHK.TRANS64.TRYWAIT P0, [R7+URZ], R2 ;  /* 0x00000002070075a7 */ /* 0x000e26000800017f */
[----:B------:R-:W-:-:S04]  /*89b0*/  ISETP.NE.AND P1, PT, R12, 0x7, PT ;  /* 0x000000070c00780c */ /* 0x000fc80003f25270 */
[----:B------:R-:W-:Y:S02]  /*89c0*/  SEL R5, RZ, 0x1, P1 ;  /* 0x00000001ff057807 */ /* 0x000fe40000800000 */
[----:B------:R-:W-:Y:S02]  /*89d0*/  SEL R12, R12, RZ, P1 ;  /* 0x000000ff0c0c7207 */ /* 0x000fe40000800000 */
[----:B------:R-:W-:-:S03]  /*89e0*/  LOP3.LUT R5, R0, R5, RZ, 0x3c, !PT ;  /* 0x0000000500057212 */ /* 0x000fc600078e3cff */
[----:B------:R-:W-:Y:S01]  /*89f0*/  IMAD R9, R12, 0x8, R3 ;  /* 0x000000080c097824 */ /* 0x000fe200078e0203 */
[----:B------:R-:W-:Y:S01]  /*8a00*/  SHF.L.U32 R4, R5, 0x1f, RZ ;  /* 0x0000001f05047819 */ /* 0x000fe200000006ff */
[----:B0-----:R-:W-:Y:S06]  /*8a10*/  @!P0 BRA `(.L_x_177) ;  /* 0x00000004004c8947 */ /* 0x001fec0003800000 */
.L_x_191:
[----:B------:R-:W1:Y:S01]  /*8a20*/  SYNCS.PHASECHK.TRANS64.TRYWAIT P0, [R9+URZ], R4 ;  /* 0x00000004090075a7 */ /* 0x000e62000800017f */
[----:B------:R-:W-:-:S05]  /*8a30*/  VIADD R0, R12, 0x1 ;  /* 0x000000010c007836 */ /* 0x000fca0000000000 */
[----:B------:R-:W-:-:S04]  /*8a40*/  ISETP.NE.AND P1, PT, R0, 0x7, PT ;  /* 0x000000070000780c */ /* 0x000fc80003f25270 */
[----:B0-----:R-:W-:Y:S02]  /*8a50*/  SEL R2, RZ, 0x1, P1 ;  /* 0x00000001ff027807 */ /* 0x001fe40000800000 */
[----:B------:R-:W-:Y:S02]  /*8a60*/  SEL R0, R0, RZ, P1 ;  /* 0x000000ff00007207 */ /* 0x000fe40000800000 */
[----:B------:R-:W-:-:S03]  /*8a70*/  LOP3.LUT R7, R5, R2, RZ, 0x3c, !PT ;  /* 0x0000000205077212 */ /* 0x000fc600078e3cff */
[----:B------:R-:W-:Y:S01]  /*8a80*/  IMAD R6, R0, 0x8, R3 ;  /* 0x0000000800067824 */ /* 0x000fe200078e0203 */
[----:B------:R-:W-:Y:S01]  /*8a90*/  SHF.L.U32 R5, R7, 0x1f, RZ ;  /* 0x0000001f07057819 */ /* 0x000fe200000006ff */
[----:B-1----:R-:W-:Y:S06]  /*8aa0*/  @!P0 BRA `(.L_x_178) ;  /* 0x00000004003c8947 */ /* 0x002fec0003800000 */
.L_x_192:
[----:B------:R-:W1:Y:S01]  /*8ab0*/  SYNCS.PHASECHK.TRANS64.TRYWAIT P0, [R6+URZ], R5 ;  /* 0x00000005060075a7 */ /* 0x000e62000800017f */
[----:B------:R-:W-:-:S05]  /*8ac0*/  VIADD R0, R0, 0x1 ;  /* 0x0000000100007836 */ /* 0x000fca0000000000 */
[----:B------:R-:W-:-:S04]  /*8ad0*/  ISETP.NE.AND P1, PT, R0, 0x7, PT ;  /* 0x000000070000780c */ /* 0x000fc80003f25270 */
[----:B------:R-:W-:Y:S02]  /*8ae0*/  SEL R2, RZ, 0x1, P1 ;  /* 0x00000001ff027807 */ /* 0x000fe40000800000 */
[----:B------:R-:W-:Y:S02]  /*8af0*/  SEL R0, R0, RZ, P1 ;  /* 0x000000ff00007207 */ /* 0x000fe40000800000 */
[----:B------:R-:W-:-:S03]  /*8b00*/  LOP3.LUT R7, R7, R2, RZ, 0x3c, !PT ;  /* 0x0000000207077212 */ /* 0x000fc600078e3cff */
[----:B0-----:R-:W-:Y:S01]  /*8b10*/  IMAD R9, R0, 0x8, R3 ;  /* 0x0000000800097824 */ /* 0x001fe200078e0203 */
[----:B------:R-:W-:Y:S01]  /*8b20*/  SHF.L.U32 R4, R7, 0x1f, RZ ;  /* 0x0000001f07047819 */ /* 0x000fe200000006ff */
[----:B-1----:R-:W-:Y:S06]  /*8b30*/  @!P0 BRA `(.L_x_179) ;  /* 0x00000004002c8947 */ /* 0x002fec0003800000 */
.L_x_193:
        /* <DEDUP_REMOVED lines=9> */
.L_x_194:
        /* <DEDUP_REMOVED lines=9> */
.L_x_195:
[----:B------:R-:W1:Y:S01]  /*8c60*/  SYNCS.PHASECHK.TRANS64.TRYWAIT P0, [R9+URZ], R4 ;  /* 0x00000004090075a7 */ /* 0x000e62000800017f */
[----:B------:R-:W-:-:S05]  /*8c70*/  VIADD R0, R0, 0x1 ;  /* 0x0000000100007836 */ /* 0x000fca0000000000 */
[----:B------:R-:W-:-:S04]  /*8c80*/  ISETP.NE.AND P1, PT, R0, 0x7, PT ;  /* 0x000000070000780c */ /* 0x000fc80003f25270 */
[----:B------:R-:W-:Y:S02]  /*8c90*/  SEL R2, RZ, 0x1, P1 ;  /* 0x00000001ff027807 */ /* 0x000fe40000800000 */
[----:B------:R-:W-:Y:S02]  /*8ca0*/  SEL R0, R0, RZ, P1 ;  /* 0x000000ff00007207 */ /* 0x000fe40000800000 */
[----:B------:R-:W-:Y:S01]  /*8cb0*/  LOP3.LUT R2, R7, R2, RZ, 0x3c, !PT ;  /* 0x0000000207027212 */ /* 0x000fe200078e3cff */
[----:B-1----:R-:W-:Y:S06]  /*8cc0*/  @!P0 BRA `(.L_x_182) ;  /* 0x0000000400048947 */ /* 0x002fec0003800000 */
.L_x_196:
[----:B------:R-:W-:Y:S01]  /*8cd0*/  IMAD R3, R0, 0x8, R3 ;  /* 0x0000000800037824 */ /* 0x000fe200078e0203 */
[----:B------:R-:W-:-:S07]  /*8ce0*/  SHF.L.U32 R0, R2, 0x1f, RZ ;  /* 0x0000001f02007819 */ /* 0x000fce00000006ff */
.L_x_183:
[----:B--2---:R2:W3:Y:S02]  /*8cf0*/  SYNCS.PHASECHK.TRANS64.TRYWAIT P0, [R3+URZ], R0 ;  /* 0x00000000030075a7 */ /* 0x0044e4000800017f */
[----:B---3--:R-:W-:Y:S05]  /*8d00*/  @!P0 NANOSLEEP.SYNCS 0x989680 ;  /* 0x009896800000895d */ /* 0x008fea0003900000 */
[----:B------:R-:W3:Y:S02]  /*8d10*/  @!P0 SYNCS.PHASECHK.TRANS64 P0, [R3+URZ], R0 ;  /* 0x00000000030085a7 */ /* 0x000ee4000800007f */
[----:B---3--:R-:W-:Y:S05]  /*8d20*/  @!P0 BRA `(.L_x_183) ;  /* 0xfffffffc00f08947 */ /* 0x008fea000383ffff */
.L_x_175:
[----:B------:R-:W-:Y:S05]  /*8d30*/  BSYNC B0 ;  /* 0x0000000000007941 */ /* 0x000fea0003800000 */
.L_x_174:
[----:B------:R-:W-:Y:S05]  /*8d40*/  EXIT ;  /* 0x000000000000794d */ /* 0x000fea0003800000 */
.L_x_17:
[----:B---3--:R3:W4:Y:S02]  /*8d50*/  SYNCS.PHASECHK.TRANS64.TRYWAIT P1, [R3+URZ], R0 ;  /* 0x00000000030075a7 */ /* 0x008724000802017f */
[----:B----4-:R-:W-:Y:S05]  /*8d60*/  @!P1 NANOSLEEP.SYNCS 0x989680 ;  /* 0x009896800000995d */ /* 0x010fea0003900000 */
[----:B------:R-:W4:Y:S02]  /*8d70*/  @!P1 SYNCS.PHASECHK.TRANS64 P1, [R3+URZ], R0 ;  /* 0x00000000030095a7 */ /* 0x000f24000802007f */
[----:B----4-:R-:W-:Y:S05]  /*8d80*/  @!P1 BRA `(.L_x_17) ;  /* 0xfffffffc00f09947 */ /* 0x010fea000383ffff */
[----:B------:R-:W-:Y:S05]  /*8d90*/  BRA `(.L_x_16) ;  /* 0xffffff8400387947 */ /* 0x000fea000383ffff */
.L_x_22:
[----:B-1----:R-:W-:-:S04]  /*8da0*/  IMAD.U32 R4, RZ, RZ, UR8 ;  /* 0x00000008ff047e24 */ /* 0x002fc8000f8e00ff */
[----:B------:R1:W2:Y:S03]  /*8db0*/  SYNCS.PHASECHK.TRANS64.TRYWAIT P1, [R4+URZ], R3 ;  /* 0x00000003040075a7 */ /* 0x0002a6000802017f */
[----:B--2---:R-:W-:Y:S05]  /*8dc0*/  @!P1 NANOSLEEP.SYNCS 0x989680 ;  /* 0x009896800000995d */ /* 0x004fea0003900000 */
[----:B------:R-:W2:Y:S02]  /*8dd0*/  @!P1 SYNCS.PHASECHK.TRANS64 P1, [R4+URZ], R3 ;  /* 0x00000003040095a7 */ /* 0x000ea4000802007f */
[----:B--2---:R-:W-:Y:S05]  /*8de0*/  @!P1 BRA `(.L_x_22) ;  /* 0xfffffffc00ec9947 */ /* 0x004fea000383ffff */
[----:B------:R-:W-:Y:S05]  /*8df0*/  BRA `(.L_x_21) ;  /* 0xffffff8800787947 */ /* 0x000fea000383ffff */
.L_x_161:
[----:B------:R-:W-:Y:S01]  /*8e00*/  BSSY B1, `(.L_x_184) ;  /* 0x0000006000017945 */ /* 0x000fe20003800000 */
[----:B------:R-:W-:-:S07]  /*8e10*/  IMAD.MOV.U32 R15, RZ, RZ, -0x1 ;  /* 0xffffffffff0f7424 */ /* 0x000fce00078e00ff */
[----:B------:R-:W-:Y:S05]  /*8e20*/  WARPSYNC.COLLECTIVE R15, `(.L_x_185) ;  /* 0x000000000f0c7348 */ /* 0x000fea0003c00000 */
[----:B------:R-:W-:Y:S02]  /*8e30*/  ELECT P6, UR62, PT ;  /* 0x00000000003e782f */ /* 0x000fe400038c0000 */
[----:B------:R-:W-:Y:S01]  /*8e40*/  MOV R14, UR62 ;  /* 0x0000003e000e7c02 */ /* 0x000fe20008000f00 */
[----:B------:R-:W-:Y:S10]  /*8e50*/  ENDCOLLECTIVE ;  /* 0x000000000000791b */ /* 0x000ff40003800000 */
.L_x_185:
[----:B------:R-:W-:Y:S05]  /*8e60*/  BSYNC B1 ;  /* 0x0000000000017941 */ /* 0x000fea0003800000 */
.L_x_184:
[----:B------:R-:W-:Y:S05]  /*8e70*/  BRA `(.L_x_186) ;  /* 0xffffffec00d47947 */ /* 0x000fea000383ffff */
.L_x_164:
[----:B0-----:R0:W1:Y:S02]  /*8e80*/  SYNCS.PHASECHK.TRANS64.TRYWAIT P1, [R14+URZ+0x38], R7 ;  /* 0x000038070e0075a7 */ /* 0x001064000802017f */
[----:B-1----:R-:W-:Y:S05]  /*8e90*/  @!P1 NANOSLEEP.SYNCS 0x989680 ;  /* 0x009896800000995d */ /* 0x002fea0003900000 */
[----:B------:R-:W1:Y:S02]  /*8ea0*/  @!P1 SYNCS.PHASECHK.TRANS64 P1, [R14+URZ+0x38], R7 ;  /* 0x000038070e0095a7 */ /* 0x000e64000802007f */
[----:B-1----:R-:W-:Y:S05]  /*8eb0*/  @!P1 BRA `(.L_x_164) ;  /* 0xfffffffc00f09947 */ /* 0x002fea000383ffff */
[----:B------:R-:W-:Y:S05]  /*8ec0*/  BRA `(.L_x_187) ;  /* 0xfffffff000087947 */ /* 0x000fea000383ffff */
.L_x_173:
[----:B------:R-:W-:Y:S01]  /*8ed0*/  BSSY B0, `(.L_x_188) ;  /* 0x0000006000007945 */ /* 0x000fe20003800000 */
[----:B------:R-:W-:-:S07]  /*8ee0*/  IMAD.MOV.U32 R15, RZ, RZ, -0x1 ;  /* 0xffffffffff0f7424 */ /* 0x000fce00078e00ff */
[----:B------:R-:W-:Y:S05]  /*8ef0*/  WARPSYNC.COLLECTIVE R15, `(.L_x_189) ;  /* 0x000000000f0c7348 */ /* 0x000fea0003c00000 */
[----:B------:R-:W-:Y:S02]  /*8f00*/  ELECT P6, UR62, PT ;  /* 0x00000000003e782f */ /* 0x000fe400038c0000 */
[----:B------:R-:W-:Y:S01]  /*8f10*/  MOV R14, UR62 ;  /* 0x0000003e000e7c02 */ /* 0x000fe20008000f00 */
[----:B------:R-:W-:Y:S10]  /*8f20*/  ENDCOLLECTIVE ;  /* 0x000000000000791b */ /* 0x000ff40003800000 */
.L_x_189:
[----:B------:R-:W-:Y:S05]  /*8f30*/  BSYNC B0 ;  /* 0x0000000000007941 */ /* 0x000fea0003800000 */
.L_x_188:
[----:B------:R-:W-:Y:S05]  /*8f40*/  BRA `(.L_x_190) ;  /* 0xfffffff800607947 */ /* 0x000fea000383ffff */
.L_x_177:
[----:B0-----:R0:W1:Y:S02]  /*8f50*/  SYNCS.PHASECHK.TRANS64.TRYWAIT P0, [R7+URZ], R2 ;  /* 0x00000002070075a7 */ /* 0x001064000800017f */
[----:B-1----:R-:W-:Y:S05]  /*8f60*/  @!P0 NANOSLEEP.SYNCS 0x989680 ;  /* 0x009896800000895d */ /* 0x002fea0003900000 */
[----:B------:R-:W1:Y:S02]  /*8f70*/  @!P0 SYNCS.PHASECHK.TRANS64 P0, [R7+URZ], R2 ;  /* 0x00000002070085a7 */ /* 0x000e64000800007f */
[----:B-1----:R-:W-:Y:S05]  /*8f80*/  @!P0 BRA `(.L_x_177) ;  /* 0xfffffffc00f08947 */ /* 0x002fea000383ffff */
[----:B------:R-:W-:Y:S05]  /*8f90*/  BRA `(.L_x_191) ;  /* 0xfffffff800a07947 */ /* 0x000fea000383ffff */
.L_x_178:
[----:B0-----:R0:W1:Y:S02]  /*8fa0*/  SYNCS.PHASECHK.TRANS64.TRYWAIT P0, [R9+URZ], R4 ;  /* 0x00000004090075a7 */ /* 0x001064000800017f */
[----:B-1----:R-:W-:Y:S05]  /*8fb0*/  @!P0 NANOSLEEP.SYNCS 0x989680 ;  /* 0x009896800000895d */ /* 0x002fea0003900000 */
[----:B------:R-:W1:Y:S02]  /*8fc0*/  @!P0 SYNCS.PHASECHK.TRANS64 P0, [R9+URZ], R4 ;  /* 0x00000004090085a7 */ /* 0x000e64000800007f */
[----:B-1----:R-:W-:Y:S05]  /*8fd0*/  @!P0 BRA `(.L_x_178) ;  /* 0xfffffffc00f08947 */ /* 0x002fea000383ffff */
[----:B------:R-:W-:Y:S05]  /*8fe0*/  BRA `(.L_x_192) ;  /* 0xfffffff800b07947 */ /* 0x000fea000383ffff */
.L_x_179:
[----:B0-----:R0:W1:Y:S02]  /*8ff0*/  SYNCS.PHASECHK.TRANS64.TRYWAIT P0, [R6+URZ], R5 ;  /* 0x00000005060075a7 */ /* 0x001064000800017f */
[----:B-1----:R-:W-:Y:S05]  /*9000*/  @!P0 NANOSLEEP.SYNCS 0x989680 ;  /* 0x009896800000895d */ /* 0x002fea0003900000 */
[----:B------:R-:W1:Y:S02]  /*9010*/  @!P0 SYNCS.PHASECHK.TRANS64 P0, [R6+URZ], R5 ;  /* 0x00000005060085a7 */ /* 0x000e64000800007f */
[----:B-1----:R-:W-:Y:S05]  /*9020*/  @!P0 BRA `(.L_x_179) ;  /* 0xfffffffc00f08947 */ /* 0x002fea000383ffff */
[----:B------:R-:W-:Y:S05]  /*9030*/  BRA `(.L_x_193) ;  /* 0xfffffff800c07947 */ /* 0x000fea000383ffff */
.L_x_180:
[----:B0-----:R0:W1:Y:S02]  /*9040*/  SYNCS.PHASECHK.TRANS64.TRYWAIT P0, [R9+URZ], R4 ;  /* 0x00000004090075a7 */ /* 0x001064000800017f */
[----:B-1----:R-:W-:Y:S05]  /*9050*/  @!P0 NANOSLEEP.SYNCS 0x989680 ;  /* 0x009896800000895d */ /* 0x002fea0003900000 */
[----:B------:R-:W1:Y:S02]  /*9060*/  @!P0 SYNCS.PHASECHK.TRANS64 P0, [R9+URZ], R4 ;  /* 0x00000004090085a7 */ /* 0x000e64000800007f */
[----:B-1----:R-:W-:Y:S05]  /*9070*/  @!P0 BRA `(.L_x_180) ;  /* 0xfffffffc00f08947 */ /* 0x002fea000383ffff */
[----:B------:R-:W-:Y:S05]  /*9080*/  BRA `(.L_x_194) ;  /* 0xfffffff800d07947 */ /* 0x000fea000383ffff */
.L_x_181:
[----:B0-----:R0:W1:Y:S02]  /*9090*/  SYNCS.PHASECHK.TRANS64.TRYWAIT P0, [R6+URZ], R5 ;  /* 0x00000005060075a7 */ /* 0x001064000800017f */
[----:B-1----:R-:W-:Y:S05]  /*90a0*/  @!P0 NANOSLEEP.SYNCS 0x989680 ;  /* 0x009896800000895d */ /* 0x002fea0003900000 */
[----:B------:R-:W1:Y:S02]  /*90b0*/  @!P0 SYNCS.PHASECHK.TRANS64 P0, [R6+URZ], R5 ;  /* 0x00000005060085a7 */ /* 0x000e64000800007f */
[----:B-1----:R-:W-:Y:S05]  /*90c0*/  @!P0 BRA `(.L_x_181) ;  /* 0xfffffffc00f08947 */ /* 0x002fea000383ffff */
[----:B------:R-:W-:Y:S05]  /*90d0*/  BRA `(.L_x_195) ;  /* 0xfffffff800e07947 */ /* 0x000fea000383ffff */
.L_x_182:
[----:B-1----:R1:W2:Y:S02]  /*90e0*/  SYNCS.PHASECHK.TRANS64.TRYWAIT P0, [R9+URZ], R4 ;  /* 0x00000004090075a7 */ /* 0x0022a4000800017f */
[----:B--2---:R-:W-:Y:S05]  /*90f0*/  @!P0 NANOSLEEP.SYNCS 0x989680 ;  /* 0x009896800000895d */ /* 0x004fea0003900000 */
[----:B------:R-:W2:Y:S02]  /*9100*/  @!P0 SYNCS.PHASECHK.TRANS64 P0, [R9+URZ], R4 ;  /* 0x00000004090085a7 */ /* 0x000ea4000800007f */
[----:B--2---:R-:W-:Y:S05]  /*9110*/  @!P0 BRA `(.L_x_182) ;  /* 0xfffffffc00f08947 */ /* 0x004fea000383ffff */
[----:B------:R-:W-:Y:S05]  /*9120*/  BRA `(.L_x_196) ;  /* 0xfffffff800e87947 */ /* 0x000fea000383ffff */
.L_x_197:
[----:B------:R-:W-:-:S00]  /*9130*/  BRA `(.L_x_197) ;  /* 0xfffffffc00fc7947 */ /* 0x000fc0000383ffff */
[----:B------:R-:W-:-:S00]  /*9140*/  NOP ;  /* 0x0000000000007918 */ /* 0x000fc00000000000 */
        /* <DEDUP_REMOVED lines=11> */
.L_x_198:


//--------------------- .nv.global.init           --------------------------
	.section	.nv.global.init,"aw",@progbits
.nv.global.init:
	.type		$str$22,@object
	.size		$str$22,($str$23 - $str$22)
$str$22:
        /*0000*/ 	.byte	0x6b, 0x5f, 0x74, 0x69, 0x6c, 0x65, 0x5f, 0x63, 0x6f, 0x75, 0x6e, 0x74, 0x20, 0x3e, 0x3d, 0x20
        /*0010*/ 	.byte	0x31, 0x00
	.type		$str$23,@object
	.size		$str$23,(__unnamed_1 - $str$23)
$str$23:
        /*0012*/ 	.byte	0x2f, 0x74, 0x6d, 0x70, 0x2f, 0x63, 0x75, 0x74, 0x6c, 0x61, 0x73, 0x73, 0x5f, 0x73, 0x77, 0x65
        /*0022*/ 	.byte	0x65, 0x70, 0x5f, 0x73, 0x72, 0x63, 0x2f, 0x69, 0x6e, 0x63, 0x6c, 0x75, 0x64, 0x65, 0x2f, 0x63
        /*0032*/ 	.byte	0x75, 0x74, 0x6c, 0x61, 0x73, 0x73, 0x2f, 0x67, 0x65, 0x6d, 0x6d, 0x2f, 0x63, 0x6f, 0x6c, 0x6c
        /*0042*/ 	.byte	0x65, 0x63, 0x74, 0x69, 0x76, 0x65, 0x2f, 0x73, 0x6d, 0x39, 0x30, 0x5f, 0x6d, 0x6d, 0x61, 0x5f
        /*0052*/ 	.byte	0x74, 0x6d, 0x61, 0x5f, 0x67, 0x6d, 0x6d, 0x61, 0x5f, 0x73, 0x73, 0x5f, 0x77, 0x61, 0x72, 0x70
        /*0062*/ 	.byte	0x73, 0x70, 0x65, 0x63, 0x69, 0x61, 0x6c, 0x69, 0x7a, 0x65, 0x64, 0x2e, 0x68, 0x70, 0x70, 0x00
	.type		__unnamed_1,@object
	.size		__unnamed_1,(.L_0 - __unnamed_1)
__unnamed_1:
        /*0072*/ 	.byte	0x76, 0x6f, 0x69, 0x64, 0x20, 0x63, 0x75, 0x74, 0x6c, 0x61, 0x73, 0x73, 0x3a, 0x3a, 0x67, 0x65
        /* <DEDUP_REMOVED lines=180> */
        /*0bc2*/ 	.byte	0x79, 0x5d, 0x00
.L_0:


//--------------------- .nv.shared._ZN7cutlass13device_kernelINS_4gemm6kernel13GemmUniversalIN4cute5tupleIJiiiiEEENS1_10collective13CollectiveMmaINS1_34MainloopSm90TmaGmmaWarpSpecializedILi7ENS5_IJNS4_1CILi1EEESB_SB_EEENS1_35KernelTmaWarpSpecializedCooperativeEEENS5_IJNSA_ILi256EEENSA_ILi64EEESG_EEENS_10bfloat16_tENS5_IJlSB_lEEESI_SJ_NS4_8TiledMMAINS4_8MMA_AtomIJNS4_4SM904GMMA27MMA_64x64x16_F32BF16BF16_SSILNSN_5MajorE0ELSP_0ELNSN_7ScaleInE1ELSQ_1EEEEEENS4_6LayoutINS5_IJNSA_ILi2EEESB_SB_EEENS5_IJSB_NSA_ILi0EEESW_EEEEENS5_IJNS4_10UnderscoreESZ_SZ_EEEEENS4_13SM90_TMA_LOADENS4_14ComposedLayoutINS4_7SwizzleILi3ELi4ELi3EEENS4_18smem_ptr_flag_bitsILi16EEENST_INS5_IJNSA_ILi8EEESG_EEENS5_IJSG_SB_EEEEEEEvNS4_8identityES12_S1C_vS1D_EENS_8epilogue10collective6detail29Sm90TmaWarpSpecializedAdapterINS1G_15DefaultEpilogueISI_SJ_SJ_NS1F_6thread17LinearCombinationISI_Li1EffLNS1K_9ScaleType4KindE0ELNS_15FloatRoundStyleE2ESI_EENS1_15EpilogueDefaultEEEEEvvEEEEvNT_6ParamsE --------------------------
	.section	.nv.shared._ZN7cutlass13device_kernelINS_4gemm6kernel13GemmUniversalIN4cute5tupleIJiiiiEEENS1_10collective13CollectiveMmaINS1_34MainloopSm90TmaGmmaWarpSpecializedILi7ENS5_IJNS4_1CILi1EEESB_SB_EEENS1_35KernelTmaWarpSpecializedCooperativeEEENS5_IJNSA_ILi256EEENSA_ILi64EEESG_EEENS_10bfloat16_tENS5_IJlSB_lEEESI_SJ_NS4_8TiledMMAINS4_8MMA_AtomIJNS4_4SM904GMMA27MMA_64x64x16_F32BF16BF16_SSILNSN_5MajorE0ELSP_0ELNSN_7ScaleInE1ELSQ_1EEEEEENS4_6LayoutINS5_IJNSA_ILi2EEESB_SB_EEENS5_IJSB_NSA_ILi0EEESW_EEEEENS5_IJNS4_10UnderscoreESZ_SZ_EEEEENS4_13SM90_TMA_LOADENS4_14ComposedLayoutINS4_7SwizzleILi3ELi4ELi3EEENS4_18smem_ptr_flag_bitsILi16EEENST_INS5_IJNSA_ILi8EEESG_EEENS5_IJSG_SB_EEEEEEEvNS4_8identityES12_S1C_vS1D_EENS_8epilogue10collective6detail29Sm90TmaWarpSpecializedAdapterINS1G_15DefaultEpilogueISI_SJ_SJ_NS1F_6thread17LinearCombinationISI_Li1EffLNS1K_9ScaleType4KindE0ELNS_15FloatRoundStyleE2ESI_EENS1_15EpilogueDefaultEEEEEvvEEEEvNT_6ParamsE,"aw",@nobits
	.sectionflags	@""
	.align	16
	.zero		1024


//--------------------- .nv.shared.reserved.0     --------------------------
	.section	.nv.shared.reserved.0,"aw",@nobits
	.weak		__nv_reservedSMEM_offset_0_alias
	.size		__nv_reservedSMEM_offset_0_alias, 0, 0
	.other		__nv_reservedSMEM_offset_0_alias,@"STO_CUDA_RESERVED_SHARED STV_DEFAULT"
__nv_reservedSMEM_offset_0_alias:
	.zero		0


//--------------------- .nv.global                --------------------------
	.section	.nv.global,"aw",@nobits
.nv.global:
	.type		_ZN40_INTERNAL_f5f3f588_4_k_cu_f022f6fe_294264cute1_E,@object
	.size		_ZN40_INTERNAL_f5f3f588_4_k_cu_f022f6fe_294264cute1_E,(_ZN40_INTERNAL_f5f3f588_4_k_cu_f022f6fe_294264cuda3std3__45__cpo6cbeginE - _ZN40_INTERNAL_f5f3f588_4_k_cu_f022f6fe_294264cute1_E)
_ZN40_INTERNAL_f5f3f588_4_k_cu_f022f6fe_294264cute1_E:
	.zero		1
	.type		_ZN40_INTERNAL_f5f3f588_4_k_cu_f022f6fe_294264cuda3std3__45__cpo6cbeginE,@object
	.size		_ZN40_INTERNAL_f5f3f588_4_k_cu_f022f6fe_294264cuda3std3__45__cpo6cbeginE,(_ZN40_INTERNAL_f5f3f588_4_k_cu_f022f6fe_294264cuda3std3__48in_placeE - _ZN40_INTERNAL_f5f3f588_4_k_cu_f022f6fe_294264cuda3std3__45__cpo6cbeginE)
_ZN40_INTERNAL_f5f3f588_4_k_cu_f022f6fe_294264cuda3std3__45__cpo6cbeginE:
	.zero		1
	.type		_ZN40_INTERNAL_f5f3f588_4_k_cu_f022f6fe_294264cuda3std3__48in_placeE,@object
	.size		_ZN40_INTERNAL_f5f3f588_4_k_cu_f022f6fe_294264cuda3std3__48in_placeE,(_ZN40_INTERNAL_f5f3f588_4_k_cu_f022f6fe_294264cuda3std6ranges3__45__cpo9iter_moveE - _ZN40_INTERNAL_f5f3f588_4_k_cu_f022f6fe_294264cuda3std3__48in_placeE)
_ZN40_INTERNAL_f5f3f588_4_k_cu_f022f6fe_294264cuda3std3__48in_placeE:
	.zero		1
	.type		_ZN40_INTERNAL_f5f3f588_4_k_cu_f022f6fe_294264cuda3std6ranges3__45__cpo9iter_moveE,@object
	.size		_ZN40_INTERNAL_f5f3f588_4_k_cu_f022f6fe_294264cuda3std6ranges3__45__cpo9iter_moveE,(_ZN40_INTERNAL_f5f3f588_4_k_cu_f022f6fe_294264cuda3std3__45__cpo5beginE - _ZN40_INTERNAL_f5f3f588_4_k_cu_f022f6fe_294264cuda3std6ranges3__45__cpo9iter_moveE)
_ZN40_INTERNAL_f5f3f588_4_k_cu_f022f6fe_294264cuda3std6ranges3__45__cpo9iter_moveE:
	.zero		1
	.type		_ZN40_INTERNAL_f5f3f588_4_k_cu_f022f6fe_294264cuda3std3__45__cpo5beginE,@object
	.size		_ZN40_INTERNAL_f5f3f588_4_k_cu_f022f6fe_294264cuda3std3__45__cpo5beginE,(_ZN40_INTERNAL_f5f3f588_4_k_cu_f022f6fe_294264cuda3std3__442_GLOBAL__N__f5f3f588_4_k_cu_f022f6fe_294266ignoreE - _ZN40_INTERNAL_f5f3f588_4_k_cu_f022f6fe_294264cuda3std3__45__cpo5beginE)
_ZN40_INTERNAL_f5f3f588_4_k_cu_f022f6fe_294264cuda3std3__45__cpo5beginE:
	.zero		1
	.type		_ZN40_INTERNAL_f5f3f588_4_k_cu_f022f6fe_294264cuda3std3__442_GLOBAL__N__f5f3f588_4_k_cu_f022f6fe_294266ignoreE,@object
	.size		_ZN40_INTERNAL_f5f3f588_4_k_cu_f022f6fe_294264cuda3std3__442_GLOBAL__N__f5f3f588_4_k_cu_f022f6fe_294266ignoreE,(_ZN40_INTERNAL_f5f3f588_4_k_cu_f022f6fe_294264cute7productE - _ZN40_INTERNAL_f5f3f588_4_k_cu_f022f6fe_294264cuda3std3__442_GLOBAL__N__f5f3f588_4_k_cu_f022f6fe_294266ignoreE)
_ZN40_INTERNAL_f5f3f588_4_k_cu_f022f6fe_294264cuda3std3__442_GLOBAL__N__f5f3f588_4_k_cu_f022f6fe_294266ignoreE:
	.zero		1
	.type		_ZN40_INTERNAL_f5f3f588_4_k_cu_f022f6fe_294264cute7productE,@object
	.size		_ZN40_INTERNAL_f5f3f588_4_k_cu_f022f6fe_294264cute7productE,(_ZN40_INTERNAL_f5f3f588_4_k_cu_f022f6fe_294264cuda3std3__45__cpo3endE - _ZN40_INTERNAL_f5f3f588_4_k_cu_f022f6fe_294264cute7productE)
_ZN40_INTERNAL_f5f3f588_4_k_cu_f022f6fe_294264cute7productE:
	.zero		1
	.type		_ZN40_INTERNAL_f5f3f588_4_k_cu_f022f6fe_294264cuda3std3__45__cpo3endE,@object
	.size		_ZN40_INTERNAL_f5f3f588_4_k_cu_f022f6fe_294264cuda3std3__45__cpo3endE,(_ZN40_INTERNAL_f5f3f588_4_k_cu_f022f6fe_294264cuda3std3__419piecewise_constructE - _ZN40_INTERNAL_f5f3f588_4_k_cu_f022f6fe_294264cuda3std3__45__cpo3endE)
_ZN40_INTERNAL_f5f3f588_4_k_cu_f022f6fe_294264cuda3std3__45__cpo3endE:
	.zero		1
	.type		_ZN40_INTERNAL_f5f3f588_4_k_cu_f022f6fe_294264cuda3std3__419piecewise_constructE,@object
	.size		_ZN40_INTERNAL_f5f3f588_4_k_cu_f022f6fe_294264cuda3std3__419piecewise_constructE,(_ZN40_INTERNAL_f5f3f588_4_k_cu_f022f6fe_294264cuda3std3__45__cpo4cendE - _ZN40_INTERNAL_f5f3f588_4_k_cu_f022f6fe_294264cuda3std3__419piecewise_constructE)
_ZN40_INTERNAL_f5f3f588_4_k_cu_f022f6fe_294264cuda3std3__419piecewise_constructE:
	.zero		1
	.type		_ZN40_INTERNAL_f5f3f588_4_k_cu_f022f6fe_294264cuda3std3__45__cpo4cendE,@object
	.size		_ZN40_INTERNAL_f5f3f588_4_k_cu_f022f6fe_294264cuda3std3__45__cpo4cendE,(_ZN40_INTERNAL_f5f3f588_4_k_cu_f022f6fe_294264cuda3std6ranges3__45__cpo4swapE - _ZN40_INTERNAL_f5f3f588_4_k_cu_f022f6fe_294264cuda3std3__45__cpo4cendE)
_ZN40_INTERNAL_f5f3f588_4_k_cu_f022f6fe_294264cuda3std3__45__cpo4cendE:
	.zero		1
	.type		_ZN40_INTERNAL_f5f3f588_4_k_cu_f022f6fe_294264cuda3std6ranges3__45__cpo4swapE,@object
	.size		_ZN40_INTERNAL_f5f3f588_4_k_cu_f022f6fe_294264cuda3std6ranges3__45__cpo4swapE,(.L_8 - _ZN40_INTERNAL_f5f3f588_4_k_cu_f022f6fe_294264cuda3std6ranges3__45__cpo4swapE)
_ZN40_INTERNAL_f5f3f588_4_k_cu_f022f6fe_294264cuda3std6ranges3__45__cpo4swapE:
	.zero		1
.L_8:


//--------------------- .nv.constant0._ZN7cutlass13device_kernelINS_4gemm6kernel13GemmUniversalIN4cute5tupleIJiiiiEEENS1_10collective13CollectiveMmaINS1_34MainloopSm90TmaGmmaWarpSpecializedILi7ENS5_IJNS4_1CILi1EEESB_SB_EEENS1_35KernelTmaWarpSpecializedCooperativeEEENS5_IJNSA_ILi256EEENSA_ILi64EEESG_EEENS_10bfloat16_tENS5_IJlSB_lEEESI_SJ_NS4_8TiledMMAINS4_8MMA_AtomIJNS4_4SM904GMMA27MMA_64x64x16_F32BF16BF16_SSILNSN_5MajorE0ELSP_0ELNSN_7ScaleInE1ELSQ_1EEEEEENS4_6LayoutINS5_IJNSA_ILi2EEESB_SB_EEENS5_IJSB_NSA_ILi0EEESW_EEEEENS5_IJNS4_10UnderscoreESZ_SZ_EEEEENS4_13SM90_TMA_LOADENS4_14ComposedLayoutINS4_7SwizzleILi3ELi4ELi3EEENS4_18smem_ptr_flag_bitsILi16EEENST_INS5_IJNSA_ILi8EEESG_EEENS5_IJSG_SB_EEEEEEEvNS4_8identityES12_S1C_vS1D_EENS_8epilogue10collective6detail29Sm90TmaWarpSpecializedAdapterINS1G_15DefaultEpilogueISI_SJ_SJ_NS1F_6thread17LinearCombinationISI_Li1EffLNS1K_9ScaleType4KindE0ELNS_15FloatRoundStyleE2ESI_EENS1_15EpilogueDefaultEEEEEvvEEEEvNT_6ParamsE --------------------------
	.section	.nv.constant0._ZN7cutlass13device_kernelINS_4gemm6kernel13GemmUniversalIN4cute5tupleIJiiiiEEENS1_10collective13CollectiveMmaINS1_34MainloopSm90TmaGmmaWarpSpecializedILi7ENS5_IJNS4_1CILi1EEESB_SB_EEENS1_35KernelTmaWarpSpecializedCooperativeEEENS5_IJNSA_ILi256EEENSA_ILi64EEESG_EEENS_10bfloat16_tENS5_IJlSB_lEEESI_SJ_NS4_8TiledMMAINS4_8MMA_AtomIJNS4_4SM904GMMA27MMA_64x64x16_F32BF16BF16_SSILNSN_5MajorE0ELSP_0ELNSN_7ScaleInE1ELSQ_1EEEEEENS4_6LayoutINS5_IJNSA_ILi2EEESB_SB_EEENS5_IJSB_NSA_ILi0EEESW_EEEEENS5_IJNS4_10UnderscoreESZ_SZ_EEEEENS4_13SM90_TMA_LOADENS4_14ComposedLayoutINS4_7SwizzleILi3ELi4ELi3EEENS4_18smem_ptr_flag_bitsILi16EEENST_INS5_IJNSA_ILi8EEESG_EEENS5_IJSG_SB_EEEEEEEvNS4_8identityES12_S1C_vS1D_EENS_8epilogue10collective6detail29Sm90TmaWarpSpecializedAdapterINS1G_15DefaultEpilogueISI_SJ_SJ_NS1F_6thread17LinearCombinationISI_Li1EffLNS1K_9ScaleType4KindE0ELNS_15FloatRoundStyleE2ESI_EENS1_15EpilogueDefaultEEEEEvvEEEEvNT_6ParamsE,"a",@progbits
	.sectionflags	@""
	.align	4
.nv.constant0._ZN7cutlass13device_kernelINS_4gemm6kernel13GemmUniversalIN4cute5tupleIJiiiiEEENS1_10collective13CollectiveMmaINS1_34MainloopSm90TmaGmmaWarpSpecializedILi7ENS5_IJNS4_1CILi1EEESB_SB_EEENS1_35KernelTmaWarpSpecializedCooperativeEEENS5_IJNSA_ILi256EEENSA_ILi64EEESG_EEENS_10bfloat16_tENS5_IJlSB_lEEESI_SJ_NS4_8TiledMMAINS4_8MMA_AtomIJNS4_4SM904GMMA27MMA_64x64x16_F32BF16BF16_SSILNSN_5MajorE0ELSP_0ELNSN_7ScaleInE1ELSQ_1EEEEEENS4_6LayoutINS5_IJNSA_ILi2EEESB_SB_EEENS5_IJSB_NSA_ILi0EEESW_EEEEENS5_IJNS4_10UnderscoreESZ_SZ_EEEEENS4_13SM90_TMA_LOADENS4_14ComposedLayoutINS4_7SwizzleILi3ELi4ELi3EEENS4_18smem_ptr_flag_bitsILi16EEENST_INS5_IJNSA_ILi8EEESG_EEENS5_IJSG_SB_EEEEEEEvNS4_8identityES12_S1C_vS1D_EENS_8epilogue10collective6detail29Sm90TmaWarpSpecializedAdapterINS1G_15DefaultEpilogueISI_SJ_SJ_NS1F_6thread17LinearCombinationISI_Li1EffLNS1K_9ScaleType4KindE0ELNS_15FloatRoundStyleE2ESI_EENS1_15EpilogueDefaultEEEEEvvEEEEvNT_6ParamsE:
	.zero		1664


//--------------------- SYMBOLS --------------------------

	.type		.nv.reservedSmem.offset0,@object
	.size		.nv.reservedSmem.offset0,0x4
	.type		__assertfail,@function
